//
// Generated by NVIDIA NVVM Compiler
//
// Compiler Build ID: CL-36424714
// Cuda compilation tools, release 13.0, V13.0.88
// Based on NVVM 20.0.0
//

.version 9.0
.target sm_100
.address_size 64

	// .globl	_Z24update_domain_boundariesPPdmm
.extern .func  (.param .b32 func_retval0) vprintf
(
	.param .b64 vprintf_param_0,
	.param .b64 vprintf_param_1
)
;
.global .align 1 .b8 $str[7] = {72, 101, 108, 108, 111, 10};

.visible .entry _Z24update_domain_boundariesPPdmm(
	.param .u64 .ptr .align 1 _Z24update_domain_boundariesPPdmm_param_0,
	.param .u64 _Z24update_domain_boundariesPPdmm_param_1,
	.param .u64 _Z24update_domain_boundariesPPdmm_param_2
)
{
	.reg .b32 	%r<9>;
	.reg .b64 	%rd<28>;
	.reg .b64 	%fd<5>;

	ld.param.u64 	%rd1, [_Z24update_domain_boundariesPPdmm_param_0];
	ld.param.u64 	%rd2, [_Z24update_domain_boundariesPPdmm_param_1];
	ld.param.u64 	%rd3, [_Z24update_domain_boundariesPPdmm_param_2];
	cvta.to.global.u64 	%rd4, %rd1;
	mov.u32 	%r1, %ctaid.y;
	mov.u32 	%r2, %ntid.y;
	mov.u32 	%r3, %tid.y;
	mad.lo.s32 	%r4, %r1, %r2, %r3;
	mov.u32 	%r5, %ctaid.x;
	mov.u32 	%r6, %ntid.x;
	mov.u32 	%r7, %tid.x;
	mad.lo.s32 	%r8, %r5, %r6, %r7;
	mul.wide.s32 	%rd5, %r8, 8;
	add.s64 	%rd6, %rd4, %rd5;
	ld.global.u64 	%rd7, [%rd6];
	cvta.to.global.u64 	%rd8, %rd7;
	ld.global.f64 	%fd1, [%rd8+16];
	st.global.f64 	[%rd8], %fd1;
	ld.global.u64 	%rd9, [%rd6];
	cvta.to.global.u64 	%rd10, %rd9;
	shl.b64 	%rd11, %rd3, 3;
	add.s64 	%rd12, %rd10, %rd11;
	ld.global.f64 	%fd2, [%rd12+-8];
	st.global.f64 	[%rd12+8], %fd2;
	ld.global.u64 	%rd13, [%rd4+16];
	cvta.to.global.u64 	%rd14, %rd13;
	mul.wide.u32 	%rd15, %r4, 8;
	add.s64 	%rd16, %rd14, %rd15;
	ld.global.f64 	%fd3, [%rd16];
	ld.global.u64 	%rd17, [%rd4];
	cvta.to.global.u64 	%rd18, %rd17;
	add.s64 	%rd19, %rd18, %rd15;
	st.global.f64 	[%rd19], %fd3;
	shl.b64 	%rd20, %rd2, 3;
	add.s64 	%rd21, %rd4, %rd20;
	ld.global.u64 	%rd22, [%rd21+-8];
	cvta.to.global.u64 	%rd23, %rd22;
	add.s64 	%rd24, %rd23, %rd15;
	ld.global.f64 	%fd4, [%rd24];
	ld.global.u64 	%rd25, [%rd21+8];
	cvta.to.global.u64 	%rd26, %rd25;
	add.s64 	%rd27, %rd26, %rd15;
	st.global.f64 	[%rd27], %fd4;
	ret;

}
	// .globl	_Z20solve_pde_excitationPPdS0_d
.visible .entry _Z20solve_pde_excitationPPdS0_d(
	.param .u64 .ptr .align 1 _Z20solve_pde_excitationPPdS0_d_param_0,
	.param .u64 .ptr .align 1 _Z20solve_pde_excitationPPdS0_d_param_1,
	.param .f64 _Z20solve_pde_excitationPPdS0_d_param_2
)
{
	.reg .b32 	%r<9>;
	.reg .b64 	%rd<21>;
	.reg .b64 	%fd<12>;

	ld.param.u64 	%rd1, [_Z20solve_pde_excitationPPdS0_d_param_0];
	ld.param.u64 	%rd2, [_Z20solve_pde_excitationPPdS0_d_param_1];
	ld.param.f64 	%fd1, [_Z20solve_pde_excitationPPdS0_d_param_2];
	cvta.to.global.u64 	%rd3, %rd1;
	cvta.to.global.u64 	%rd4, %rd2;
	mov.u32 	%r1, %ctaid.y;
	mov.u32 	%r2, %ntid.y;
	mov.u32 	%r3, %tid.y;
	mad.lo.s32 	%r4, %r1, %r2, %r3;
	mov.u32 	%r5, %ctaid.x;
	mov.u32 	%r6, %ntid.x;
	mov.u32 	%r7, %tid.x;
	mad.lo.s32 	%r8, %r5, %r6, %r7;
	mul.wide.s32 	%rd5, %r8, 8;
	add.s64 	%rd6, %rd4, %rd5;
	ld.global.u64 	%rd7, [%rd6];
	cvta.to.global.u64 	%rd8, %rd7;
	mul.wide.u32 	%rd9, %r4, 8;
	add.s64 	%rd10, %rd8, %rd9;
	ld.global.f64 	%fd2, [%rd10];
	ld.global.f64 	%fd3, [%rd10+8];
	ld.global.f64 	%fd4, [%rd10+-8];
	add.f64 	%fd5, %fd3, %fd4;
	fma.rn.f64 	%fd6, %fd2, 0dC010000000000000, %fd5;
	ld.global.u64 	%rd11, [%rd6+8];
	cvta.to.global.u64 	%rd12, %rd11;
	add.s64 	%rd13, %rd12, %rd9;
	ld.global.f64 	%fd7, [%rd13];
	add.f64 	%fd8, %fd6, %fd7;
	ld.global.u64 	%rd14, [%rd6+-8];
	cvta.to.global.u64 	%rd15, %rd14;
	add.s64 	%rd16, %rd15, %rd9;
	ld.global.f64 	%fd9, [%rd16];
	add.f64 	%fd10, %fd8, %fd9;
	fma.rn.f64 	%fd11, %fd1, %fd10, %fd2;
	add.s64 	%rd17, %rd3, %rd5;
	ld.global.u64 	%rd18, [%rd17];
	cvta.to.global.u64 	%rd19, %rd18;
	add.s64 	%rd20, %rd19, %rd9;
	st.global.f64 	[%rd20], %fd11;
	ret;

}
	// .globl	_Z20solve_ode_excitationPPdS0_S0_ddd
.visible .entry _Z20solve_ode_excitationPPdS0_S0_ddd(
	.param .u64 .ptr .align 1 _Z20solve_ode_excitationPPdS0_S0_ddd_param_0,
	.param .u64 .ptr .align 1 _Z20solve_ode_excitationPPdS0_S0_ddd_param_1,
	.param .u64 .ptr .align 1 _Z20solve_ode_excitationPPdS0_S0_ddd_param_2,
	.param .f64 _Z20solve_ode_excitationPPdS0_S0_ddd_param_3,
	.param .f64 _Z20solve_ode_excitationPPdS0_S0_ddd_param_4,
	.param .f64 _Z20solve_ode_excitationPPdS0_S0_ddd_param_5
)
{
	.reg .b32 	%r<9>;
	.reg .b64 	%rd<15>;
	.reg .b64 	%fd<14>;

	ld.param.u64 	%rd1, [_Z20solve_ode_excitationPPdS0_S0_ddd_param_0];
	ld.param.u64 	%rd2, [_Z20solve_ode_excitationPPdS0_S0_ddd_param_2];
	ld.param.f64 	%fd1, [_Z20solve_ode_excitationPPdS0_S0_ddd_param_3];
	ld.param.f64 	%fd2, [_Z20solve_ode_excitationPPdS0_S0_ddd_param_4];
	ld.param.f64 	%fd3, [_Z20solve_ode_excitationPPdS0_S0_ddd_param_5];
	cvta.to.global.u64 	%rd3, %rd2;
	cvta.to.global.u64 	%rd4, %rd1;
	mov.u32 	%r1, %ctaid.y;
	mov.u32 	%r2, %ntid.y;
	mov.u32 	%r3, %tid.y;
	mad.lo.s32 	%r4, %r1, %r2, %r3;
	mov.u32 	%r5, %ctaid.x;
	mov.u32 	%r6, %ntid.x;
	mov.u32 	%r7, %tid.x;
	mad.lo.s32 	%r8, %r5, %r6, %r7;
	mul.wide.s32 	%rd5, %r8, 8;
	add.s64 	%rd6, %rd4, %rd5;
	ld.global.u64 	%rd7, [%rd6];
	cvta.to.global.u64 	%rd8, %rd7;
	mul.wide.u32 	%rd9, %r4, 8;
	add.s64 	%rd10, %rd8, %rd9;
	ld.global.f64 	%fd4, [%rd10];
	mul.f64 	%fd5, %fd1, %fd4;
	sub.f64 	%fd6, %fd4, %fd3;
	mul.f64 	%fd7, %fd5, %fd6;
	add.f64 	%fd8, %fd4, 0dBFF0000000000000;
	add.s64 	%rd11, %rd3, %rd5;
	ld.global.u64 	%rd12, [%rd11];
	cvta.to.global.u64 	%rd13, %rd12;
	add.s64 	%rd14, %rd13, %rd9;
	ld.global.f64 	%fd9, [%rd14];
	mul.f64 	%fd10, %fd4, %fd9;
	fma.rn.f64 	%fd11, %fd7, %fd8, %fd10;
	mul.f64 	%fd12, %fd2, %fd11;
	sub.f64 	%fd13, %fd4, %fd12;
	st.global.f64 	[%rd10], %fd13;
	ret;

}
	// .globl	_Z18solve_ode_recoveryPPdS0_dddddd
.visible .entry _Z18solve_ode_recoveryPPdS0_dddddd(
	.param .u64 .ptr .align 1 _Z18solve_ode_recoveryPPdS0_dddddd_param_0,
	.param .u64 .ptr .align 1 _Z18solve_ode_recoveryPPdS0_dddddd_param_1,
	.param .f64 _Z18solve_ode_recoveryPPdS0_dddddd_param_2,
	.param .f64 _Z18solve_ode_recoveryPPdS0_dddddd_param_3,
	.param .f64 _Z18solve_ode_recoveryPPdS0_dddddd_param_4,
	.param .f64 _Z18solve_ode_recoveryPPdS0_dddddd_param_5,
	.param .f64 _Z18solve_ode_recoveryPPdS0_dddddd_param_6,
	.param .f64 _Z18solve_ode_recoveryPPdS0_dddddd_param_7
)
{
	.reg .b32 	%r<9>;
	.reg .b64 	%rd<15>;
	.reg .b64 	%fd<21>;

	ld.param.u64 	%rd1, [_Z18solve_ode_recoveryPPdS0_dddddd_param_0];
	ld.param.u64 	%rd2, [_Z18solve_ode_recoveryPPdS0_dddddd_param_1];
	ld.param.f64 	%fd1, [_Z18solve_ode_recoveryPPdS0_dddddd_param_2];
	ld.param.f64 	%fd2, [_Z18solve_ode_recoveryPPdS0_dddddd_param_3];
	ld.param.f64 	%fd3, [_Z18solve_ode_recoveryPPdS0_dddddd_param_4];
	ld.param.f64 	%fd4, [_Z18solve_ode_recoveryPPdS0_dddddd_param_5];
	ld.param.f64 	%fd5, [_Z18solve_ode_recoveryPPdS0_dddddd_param_6];
	ld.param.f64 	%fd6, [_Z18solve_ode_recoveryPPdS0_dddddd_param_7];
	cvta.to.global.u64 	%rd3, %rd1;
	cvta.to.global.u64 	%rd4, %rd2;
	mov.u32 	%r1, %ctaid.y;
	mov.u32 	%r2, %ntid.y;
	mov.u32 	%r3, %tid.y;
	mad.lo.s32 	%r4, %r1, %r2, %r3;
	mov.u32 	%r5, %ctaid.x;
	mov.u32 	%r6, %ntid.x;
	mov.u32 	%r7, %tid.x;
	mad.lo.s32 	%r8, %r5, %r6, %r7;
	mul.wide.s32 	%rd5, %r8, 8;
	add.s64 	%rd6, %rd4, %rd5;
	ld.global.u64 	%rd7, [%rd6];
	cvta.to.global.u64 	%rd8, %rd7;
	mul.wide.u32 	%rd9, %r4, 8;
	add.s64 	%rd10, %rd8, %rd9;
	ld.global.f64 	%fd7, [%rd10];
	mul.f64 	%fd8, %fd4, %fd7;
	add.s64 	%rd11, %rd3, %rd5;
	ld.global.u64 	%rd12, [%rd11];
	cvta.to.global.u64 	%rd13, %rd12;
	add.s64 	%rd14, %rd13, %rd9;
	ld.global.f64 	%fd9, [%rd14];
	add.f64 	%fd10, %fd5, %fd9;
	div.rn.f64 	%fd11, %fd8, %fd10;
	add.f64 	%fd12, %fd3, %fd11;
	mul.f64 	%fd13, %fd2, %fd12;
	neg.f64 	%fd14, %fd7;
	mul.f64 	%fd15, %fd1, %fd9;
	sub.f64 	%fd16, %fd9, %fd6;
	add.f64 	%fd17, %fd16, 0dBFF0000000000000;
	mul.f64 	%fd18, %fd15, %fd17;
	sub.f64 	%fd19, %fd14, %fd18;
	fma.rn.f64 	%fd20, %fd13, %fd19, %fd7;
	st.global.f64 	[%rd10], %fd20;
	ret;

}
	// .globl	_Z18simulate_kernel_v2PPdS0_S0_diiddddddd
.visible .entry _Z18simulate_kernel_v2PPdS0_S0_diiddddddd(
	.param .u64 .ptr .align 1 _Z18simulate_kernel_v2PPdS0_S0_diiddddddd_param_0,
	.param .u64 .ptr .align 1 _Z18simulate_kernel_v2PPdS0_S0_diiddddddd_param_1,
	.param .u64 .ptr .align 1 _Z18simulate_kernel_v2PPdS0_S0_diiddddddd_param_2,
	.param .f64 _Z18simulate_kernel_v2PPdS0_S0_diiddddddd_param_3,
	.param .u32 _Z18simulate_kernel_v2PPdS0_S0_diiddddddd_param_4,
	.param .u32 _Z18simulate_kernel_v2PPdS0_S0_diiddddddd_param_5,
	.param .f64 _Z18simulate_kernel_v2PPdS0_S0_diiddddddd_param_6,
	.param .f64 _Z18simulate_kernel_v2PPdS0_S0_diiddddddd_param_7,
	.param .f64 _Z18simulate_kernel_v2PPdS0_S0_diiddddddd_param_8,
	.param .f64 _Z18simulate_kernel_v2PPdS0_S0_diiddddddd_param_9,
	.param .f64 _Z18simulate_kernel_v2PPdS0_S0_diiddddddd_param_10,
	.param .f64 _Z18simulate_kernel_v2PPdS0_S0_diiddddddd_param_11,
	.param .f64 _Z18simulate_kernel_v2PPdS0_S0_diiddddddd_param_12
)
{
	.reg .b32 	%r<9>;
	.reg .b64 	%rd<36>;
	.reg .b64 	%fd<43>;

	ld.param.u64 	%rd1, [_Z18simulate_kernel_v2PPdS0_S0_diiddddddd_param_0];
	ld.param.u64 	%rd2, [_Z18simulate_kernel_v2PPdS0_S0_diiddddddd_param_1];
	ld.param.u64 	%rd3, [_Z18simulate_kernel_v2PPdS0_S0_diiddddddd_param_2];
	ld.param.f64 	%fd1, [_Z18simulate_kernel_v2PPdS0_S0_diiddddddd_param_3];
	ld.param.f64 	%fd2, [_Z18simulate_kernel_v2PPdS0_S0_diiddddddd_param_6];
	ld.param.f64 	%fd3, [_Z18simulate_kernel_v2PPdS0_S0_diiddddddd_param_7];
	ld.param.f64 	%fd4, [_Z18simulate_kernel_v2PPdS0_S0_diiddddddd_param_8];
	ld.param.f64 	%fd5, [_Z18simulate_kernel_v2PPdS0_S0_diiddddddd_param_9];
	ld.param.f64 	%fd6, [_Z18simulate_kernel_v2PPdS0_S0_diiddddddd_param_10];
	ld.param.f64 	%fd7, [_Z18simulate_kernel_v2PPdS0_S0_diiddddddd_param_11];
	ld.param.f64 	%fd8, [_Z18simulate_kernel_v2PPdS0_S0_diiddddddd_param_12];
	cvta.to.global.u64 	%rd4, %rd3;
	cvta.to.global.u64 	%rd5, %rd1;
	cvta.to.global.u64 	%rd6, %rd2;
	mov.u32 	%r1, %ctaid.y;
	mov.u32 	%r2, %ntid.y;
	mov.u32 	%r3, %tid.y;
	mad.lo.s32 	%r4, %r1, %r2, %r3;
	mov.u32 	%r5, %ctaid.x;
	mov.u32 	%r6, %ntid.x;
	mov.u32 	%r7, %tid.x;
	mad.lo.s32 	%r8, %r5, %r6, %r7;
	mul.wide.s32 	%rd7, %r8, 8;
	add.s64 	%rd8, %rd6, %rd7;
	ld.global.u64 	%rd9, [%rd8];
	cvta.to.global.u64 	%rd10, %rd9;
	mul.wide.u32 	%rd11, %r4, 8;
	add.s64 	%rd12, %rd10, %rd11;
	ld.global.f64 	%fd9, [%rd12];
	ld.global.f64 	%fd10, [%rd12+8];
	ld.global.f64 	%fd11, [%rd12+-8];
	add.f64 	%fd12, %fd10, %fd11;
	fma.rn.f64 	%fd13, %fd9, 0dC010000000000000, %fd12;
	ld.global.u64 	%rd13, [%rd8+8];
	cvta.to.global.u64 	%rd14, %rd13;
	add.s64 	%rd15, %rd14, %rd11;
	ld.global.f64 	%fd14, [%rd15];
	add.f64 	%fd15, %fd13, %fd14;
	ld.global.u64 	%rd16, [%rd8+-8];
	cvta.to.global.u64 	%rd17, %rd16;
	add.s64 	%rd18, %rd17, %rd11;
	ld.global.f64 	%fd16, [%rd18];
	add.f64 	%fd17, %fd15, %fd16;
	fma.rn.f64 	%fd18, %fd1, %fd17, %fd9;
	add.s64 	%rd19, %rd5, %rd7;
	ld.global.u64 	%rd20, [%rd19];
	cvta.to.global.u64 	%rd21, %rd20;
	add.s64 	%rd22, %rd21, %rd11;
	st.global.f64 	[%rd22], %fd18;
	ld.global.u64 	%rd23, [%rd19];
	cvta.to.global.u64 	%rd24, %rd23;
	add.s64 	%rd25, %rd24, %rd11;
	ld.global.f64 	%fd19, [%rd25];
	mul.f64 	%fd20, %fd2, %fd19;
	sub.f64 	%fd21, %fd19, %fd4;
	mul.f64 	%fd22, %fd20, %fd21;
	add.f64 	%fd23, %fd19, 0dBFF0000000000000;
	add.s64 	%rd26, %rd4, %rd7;
	ld.global.u64 	%rd27, [%rd26];
	cvta.to.global.u64 	%rd28, %rd27;
	add.s64 	%rd29, %rd28, %rd11;
	ld.global.f64 	%fd24, [%rd29];
	mul.f64 	%fd25, %fd19, %fd24;
	fma.rn.f64 	%fd26, %fd22, %fd23, %fd25;
	mul.f64 	%fd27, %fd3, %fd26;
	sub.f64 	%fd28, %fd19, %fd27;
	st.global.f64 	[%rd25], %fd28;
	ld.global.u64 	%rd30, [%rd26];
	cvta.to.global.u64 	%rd31, %rd30;
	add.s64 	%rd32, %rd31, %rd11;
	ld.global.f64 	%fd29, [%rd32];
	mul.f64 	%fd30, %fd6, %fd29;
	ld.global.u64 	%rd33, [%rd19];
	cvta.to.global.u64 	%rd34, %rd33;
	add.s64 	%rd35, %rd34, %rd11;
	ld.global.f64 	%fd31, [%rd35];
	add.f64 	%fd32, %fd7, %fd31;
	div.rn.f64 	%fd33, %fd30, %fd32;
	add.f64 	%fd34, %fd5, %fd33;
	mul.f64 	%fd35, %fd3, %fd34;
	neg.f64 	%fd36, %fd29;
	mul.f64 	%fd37, %fd2, %fd31;
	sub.f64 	%fd38, %fd31, %fd8;
	add.f64 	%fd39, %fd38, 0dBFF0000000000000;
	mul.f64 	%fd40, %fd37, %fd39;
	sub.f64 	%fd41, %fd36, %fd40;
	fma.rn.f64 	%fd42, %fd35, %fd41, %fd29;
	st.global.f64 	[%rd32], %fd42;
	ret;

}
	// .globl	_Z18simulate_kernel_v3PPdS0_S0_diiddddddd
.visible .entry _Z18simulate_kernel_v3PPdS0_S0_diiddddddd(
	.param .u64 .ptr .align 1 _Z18simulate_kernel_v3PPdS0_S0_diiddddddd_param_0,
	.param .u64 .ptr .align 1 _Z18simulate_kernel_v3PPdS0_S0_diiddddddd_param_1,
	.param .u64 .ptr .align 1 _Z18simulate_kernel_v3PPdS0_S0_diiddddddd_param_2,
	.param .f64 _Z18simulate_kernel_v3PPdS0_S0_diiddddddd_param_3,
	.param .u32 _Z18simulate_kernel_v3PPdS0_S0_diiddddddd_param_4,
	.param .u32 _Z18simulate_kernel_v3PPdS0_S0_diiddddddd_param_5,
	.param .f64 _Z18simulate_kernel_v3PPdS0_S0_diiddddddd_param_6,
	.param .f64 _Z18simulate_kernel_v3PPdS0_S0_diiddddddd_param_7,
	.param .f64 _Z18simulate_kernel_v3PPdS0_S0_diiddddddd_param_8,
	.param .f64 _Z18simulate_kernel_v3PPdS0_S0_diiddddddd_param_9,
	.param .f64 _Z18simulate_kernel_v3PPdS0_S0_diiddddddd_param_10,
	.param .f64 _Z18simulate_kernel_v3PPdS0_S0_diiddddddd_param_11,
	.param .f64 _Z18simulate_kernel_v3PPdS0_S0_diiddddddd_param_12
)
{
	.reg .b32 	%r<18>;
	.reg .b64 	%rd<28>;
	.reg .b64 	%fd<44>;

	ld.param.u64 	%rd1, [_Z18simulate_kernel_v3PPdS0_S0_diiddddddd_param_0];
	ld.param.u64 	%rd2, [_Z18simulate_kernel_v3PPdS0_S0_diiddddddd_param_1];
	ld.param.u64 	%rd3, [_Z18simulate_kernel_v3PPdS0_S0_diiddddddd_param_2];
	ld.param.f64 	%fd1, [_Z18simulate_kernel_v3PPdS0_S0_diiddddddd_param_3];
	ld.param.f64 	%fd2, [_Z18simulate_kernel_v3PPdS0_S0_diiddddddd_param_6];
	ld.param.f64 	%fd3, [_Z18simulate_kernel_v3PPdS0_S0_diiddddddd_param_7];
	ld.param.f64 	%fd4, [_Z18simulate_kernel_v3PPdS0_S0_diiddddddd_param_8];
	ld.param.f64 	%fd5, [_Z18simulate_kernel_v3PPdS0_S0_diiddddddd_param_9];
	ld.param.f64 	%fd6, [_Z18simulate_kernel_v3PPdS0_S0_diiddddddd_param_10];
	ld.param.f64 	%fd7, [_Z18simulate_kernel_v3PPdS0_S0_diiddddddd_param_11];
	ld.param.f64 	%fd8, [_Z18simulate_kernel_v3PPdS0_S0_diiddddddd_param_12];
	cvta.to.global.u64 	%rd4, %rd3;
	cvta.to.global.u64 	%rd5, %rd2;
	cvta.to.global.u64 	%rd6, %rd1;
	mov.u64 	%rd7, $str;
	cvta.global.u64 	%rd8, %rd7;
	{ // callseq 0, 0
	.param .b64 param0;
	st.param.b64 	[param0], %rd8;
	.param .b64 param1;
	st.param.b64 	[param1], 0;
	.param .b32 retval0;
	call.uni (retval0), 
	vprintf, 
	(
	param0, 
	param1
	);
	ld.param.b32 	%r1, [retval0];
	} // callseq 0
	mov.u32 	%r3, %ctaid.y;
	mov.u32 	%r4, %ntid.y;
	mov.u32 	%r5, %tid.y;
	mad.lo.s32 	%r6, %r3, %r4, %r5;
	mov.u32 	%r7, %ctaid.x;
	mov.u32 	%r8, %ntid.x;
	mov.u32 	%r9, %tid.x;
	mad.lo.s32 	%r10, %r7, %r8, %r9;
	mul.wide.s32 	%rd9, %r10, 8;
	add.s64 	%rd10, %rd6, %rd9;
	ld.global.u64 	%rd11, [%rd10];
	mul.wide.u32 	%rd12, %r6, 8;
	add.s64 	%rd13, %rd11, %rd12;
	ld.f64 	%fd9, [%rd13];
	cvt.rzi.s32.f64 	%r11, %fd9;
	add.s64 	%rd14, %rd5, %rd9;
	ld.global.u64 	%rd15, [%rd14];
	add.s64 	%rd16, %rd15, %rd12;
	ld.f64 	%fd10, [%rd16];
	cvt.rzi.s32.f64 	%r12, %fd10;
	add.s64 	%rd17, %rd4, %rd9;
	ld.global.u64 	%rd18, [%rd17];
	add.s64 	%rd19, %rd18, %rd12;
	ld.f64 	%fd11, [%rd19];
	cvt.rzi.s32.f64 	%r13, %fd11;
	cvt.rn.f64.s32 	%fd12, %r12;
	ld.f64 	%fd13, [%rd16+8];
	ld.f64 	%fd14, [%rd16+-8];
	add.f64 	%fd15, %fd13, %fd14;
	shl.b32 	%r14, %r12, 2;
	cvt.rn.f64.s32 	%fd16, %r14;
	sub.f64 	%fd17, %fd15, %fd16;
	ld.global.u64 	%rd20, [%rd14+8];
	add.s64 	%rd21, %rd20, %rd12;
	ld.f64 	%fd18, [%rd21];
	add.f64 	%fd19, %fd17, %fd18;
	ld.global.u64 	%rd22, [%rd14+-8];
	add.s64 	%rd23, %rd22, %rd12;
	ld.f64 	%fd20, [%rd23];
	add.f64 	%fd21, %fd19, %fd20;
	fma.rn.f64 	%fd22, %fd1, %fd21, %fd12;
	st.f64 	[%rd13], %fd22;
	cvt.rn.f64.s32 	%fd23, %r11;
	mul.f64 	%fd24, %fd2, %fd23;
	sub.f64 	%fd25, %fd23, %fd4;
	mul.f64 	%fd26, %fd24, %fd25;
	add.s32 	%r15, %r11, -1;
	cvt.rn.f64.s32 	%fd27, %r15;
	mul.lo.s32 	%r16, %r13, %r11;
	cvt.rn.f64.s32 	%fd28, %r16;
	fma.rn.f64 	%fd29, %fd26, %fd27, %fd28;
	mul.f64 	%fd30, %fd3, %fd29;
	sub.f64 	%fd31, %fd23, %fd30;
	ld.global.u64 	%rd24, [%rd10];
	add.s64 	%rd25, %rd24, %rd12;
	st.f64 	[%rd25], %fd31;
	cvt.rn.f64.s32 	%fd32, %r13;
	mul.f64 	%fd33, %fd6, %fd32;
	add.f64 	%fd34, %fd7, %fd23;
	div.rn.f64 	%fd35, %fd33, %fd34;
	add.f64 	%fd36, %fd5, %fd35;
	mul.f64 	%fd37, %fd3, %fd36;
	neg.s32 	%r17, %r13;
	cvt.rn.f64.s32 	%fd38, %r17;
	sub.f64 	%fd39, %fd23, %fd8;
	add.f64 	%fd40, %fd39, 0dBFF0000000000000;
	mul.f64 	%fd41, %fd24, %fd40;
	sub.f64 	%fd42, %fd38, %fd41;
	fma.rn.f64 	%fd43, %fd42, %fd37, %fd32;
	ld.global.u64 	%rd26, [%rd17];
	add.s64 	%rd27, %rd26, %rd12;
	st.f64 	[%rd27], %fd43;
	ret;

}


// ===== COMPILED SASS (sm_100) =====

	.target	sm_100

	.elftype	@"ET_EXEC"


//--------------------- .note.nv.tkinfo           --------------------------
	.section	.note.nv.tkinfo,"",@"SHT_NOTE"
	.sectionflags	@"SHF_NOTE_NV_TKINFO"
	.tkinfo
        /*0018*/ 	.word	0x00000002
        /*0030*/ 	.string	""
        /*0030*/ 	.string	"ptxas"
        /*0030*/ 	.string	"Cuda compilation tools, release 13.0, V13.0.88"
        /*0030*/ 	.string	"Build cuda_13.0.r13.0/compiler.36424714_0"
        /*0030*/ 	.string	"-arch sm_100 -m 64 "



//--------------------- .note.nv.cuinfo           --------------------------
	.section	.note.nv.cuinfo,"",@"SHT_NOTE"
	.sectionflags	@"SHF_NOTE_NV_CUINFO"
        /*0018*/ 	.short	0x0002
        /*001a*/ 	.short	0x0064
        /*001c*/ 	.short	0x0082
	.zero		2


//--------------------- .nv.info                  --------------------------
	.section	.nv.info,"",@"SHT_CUDA_INFO"
	.align	4


	//----- nvinfo : EIATTR_REGCOUNT
	.align		4
        /*0000*/ 	.byte	0x04, 0x2f
        /*0002*/ 	.short	(.L_2 - .L_1)
	.align		4
.L_1:
        /*0004*/ 	.word	index@(_Z24update_domain_boundariesPPdmm)
        /*0008*/ 	.word	0x00000014


	//----- nvinfo : EIATTR_FRAME_SIZE
	.align		4
.L_2:
        /*000c*/ 	.byte	0x04, 0x11
        /*000e*/ 	.short	(.L_4 - .L_3)
	.align		4
.L_3:
        /*0010*/ 	.word	index@(_Z24update_domain_boundariesPPdmm)
        /*0014*/ 	.word	0x00000000


	//----- nvinfo : EIATTR_REGCOUNT
	.align		4
.L_4:
        /*0018*/ 	.byte	0x04, 0x2f
        /*001a*/ 	.short	(.L_6 - .L_5)
	.align		4
.L_5:
        /*001c*/ 	.word	index@(_Z20solve_pde_excitationPPdS0_d)
        /*0020*/ 	.word	0x00000016


	//----- nvinfo : EIATTR_FRAME_SIZE
	.align		4
.L_6:
        /*0024*/ 	.byte	0x04, 0x11
        /*0026*/ 	.short	(.L_8 - .L_7)
	.align		4
.L_7:
        /*0028*/ 	.word	index@(_Z20solve_pde_excitationPPdS0_d)
        /*002c*/ 	.word	0x00000000


	//----- nvinfo : EIATTR_REGCOUNT
	.align		4
.L_8:
        /*0030*/ 	.byte	0x04, 0x2f
        /*0032*/ 	.short	(.L_10 - .L_9)
	.align		4
.L_9:
        /*0034*/ 	.word	index@(_Z20solve_ode_excitationPPdS0_S0_ddd)
        /*0038*/ 	.word	0x00000012


	//----- nvinfo : EIATTR_FRAME_SIZE
	.align		4
.L_10:
        /*003c*/ 	.byte	0x04, 0x11
        /*003e*/ 	.short	(.L_12 - .L_11)
	.align		4
.L_11:
        /*0040*/ 	.word	index@(_Z20solve_ode_excitationPPdS0_S0_ddd)
        /*0044*/ 	.word	0x00000000


	//----- nvinfo : EIATTR_REGCOUNT
	.align		4
.L_12:
        /*0048*/ 	.byte	0x04, 0x2f
        /*004a*/ 	.short	(.L_14 - .L_13)
	.align		4
.L_13:
        /*004c*/ 	.word	index@(_Z18solve_ode_recoveryPPdS0_dddddd)
        /*0050*/ 	.word	0x0000001d


	//----- nvinfo : EIATTR_FRAME_SIZE
	.align		4
.L_14:
        /*0054*/ 	.byte	0x04, 0x11
        /*0056*/ 	.short	(.L_16 - .L_15)
	.align		4
.L_15:
        /*0058*/ 	.word	index@($__internal_2_$__cuda_sm20_div_rn_f64_full)
        /*005c*/ 	.word	0x00000000


	//----- nvinfo : EIATTR_FRAME_SIZE
	.align		4
.L_16:
        /*0060*/ 	.byte	0x04, 0x11
        /*0062*/ 	.short	(.L_18 - .L_17)
	.align		4
.L_17:
        /*0064*/ 	.word	index@(_Z18solve_ode_recoveryPPdS0_dddddd)
        /*0068*/ 	.word	0x00000000


	//----- nvinfo : EIATTR_REGCOUNT
	.align		4
.L_18:
        /*006c*/ 	.byte	0x04, 0x2f
        /*006e*/ 	.short	(.L_20 - .L_19)
	.align		4
.L_19:
        /*0070*/ 	.word	index@(_Z18simulate_kernel_v2PPdS0_S0_diiddddddd)
        /*0074*/ 	.word	0x0000001d


	//----- nvinfo : EIATTR_FRAME_SIZE
	.align		4
.L_20:
        /*0078*/ 	.byte	0x04, 0x11
        /*007a*/ 	.short	(.L_22 - .L_21)
	.align		4
.L_21:
        /*007c*/ 	.word	index@($__internal_1_$__cuda_sm20_div_rn_f64_full)
        /*0080*/ 	.word	0x00000000


	//----- nvinfo : EIATTR_FRAME_SIZE
	.align		4
.L_22:
        /*0084*/ 	.byte	0x04, 0x11
        /*0086*/ 	.short	(.L_24 - .L_23)
	.align		4
.L_23:
        /*0088*/ 	.word	index@(_Z18simulate_kernel_v2PPdS0_S0_diiddddddd)
        /*008c*/ 	.word	0x00000000


	//----- nvinfo : EIATTR_REGCOUNT
	.align		4
.L_24:
        /*0090*/ 	.byte	0x04, 0x2f
        /*0092*/ 	.short	(.L_26 - .L_25)
	.align		4
.L_25:
        /*0094*/ 	.word	index@(_Z18simulate_kernel_v3PPdS0_S0_diiddddddd)
        /*0098*/ 	.word	0x00000020


	//----- nvinfo : EIATTR_FRAME_SIZE
	.align		4
.L_26:
        /*009c*/ 	.byte	0x04, 0x11
        /*009e*/ 	.short	(.L_28 - .L_27)
	.align		4
.L_27:
        /*00a0*/ 	.word	index@($__internal_0_$__cuda_sm20_div_rn_f64_full)
        /*00a4*/ 	.word	0x00000000


	//----- nvinfo : EIATTR_FRAME_SIZE
	.align		4
.L_28:
        /*00a8*/ 	.byte	0x04, 0x11
        /*00aa*/ 	.short	(.L_30 - .L_29)
	.align		4
.L_29:
        /*00ac*/ 	.word	index@(_Z18simulate_kernel_v3PPdS0_S0_diiddddddd)
        /*00b0*/ 	.word	0x00000000


	//----- nvinfo : EIATTR_MIN_STACK_SIZE
	.align		4
.L_30:
        /*00b4*/ 	.byte	0x04, 0x12
        /*00b6*/ 	.short	(.L_32 - .L_31)
	.align		4
.L_31:
        /*00b8*/ 	.word	index@(_Z18simulate_kernel_v3PPdS0_S0_diiddddddd)
        /*00bc*/ 	.word	0x00000000


	//----- nvinfo : EIATTR_MIN_STACK_SIZE
	.align		4
.L_32:
        /*00c0*/ 	.byte	0x04, 0x12
        /*00c2*/ 	.short	(.L_34 - .L_33)
	.align		4
.L_33:
        /*00c4*/ 	.word	index@(_Z18simulate_kernel_v2PPdS0_S0_diiddddddd)
        /*00c8*/ 	.word	0x00000000


	//----- nvinfo : EIATTR_MIN_STACK_SIZE
	.align		4
.L_34:
        /*00cc*/ 	.byte	0x04, 0x12
        /*00ce*/ 	.short	(.L_36 - .L_35)
	.align		4
.L_35:
        /*00d0*/ 	.word	index@(_Z18solve_ode_recoveryPPdS0_dddddd)
        /*00d4*/ 	.word	0x00000000


	//----- nvinfo : EIATTR_MIN_STACK_SIZE
	.align		4
.L_36:
        /*00d8*/ 	.byte	0x04, 0x12
        /*00da*/ 	.short	(.L_38 - .L_37)
	.align		4
.L_37:
        /*00dc*/ 	.word	index@(_Z20solve_ode_excitationPPdS0_S0_ddd)
        /*00e0*/ 	.word	0x00000000


	//----- nvinfo : EIATTR_MIN_STACK_SIZE
	.align		4
.L_38:
        /*00e4*/ 	.byte	0x04, 0x12
        /*00e6*/ 	.short	(.L_40 - .L_39)
	.align		4
.L_39:
        /*00e8*/ 	.word	index@(_Z20solve_pde_excitationPPdS0_d)
        /*00ec*/ 	.word	0x00000000


	//----- nvinfo : EIATTR_MIN_STACK_SIZE
	.align		4
.L_40:
        /*00f0*/ 	.byte	0x04, 0x12
        /*00f2*/ 	.short	(.L_42 - .L_41)
	.align		4
.L_41:
        /*00f4*/ 	.word	index@(_Z24update_domain_boundariesPPdmm)
        /*00f8*/ 	.word	0x00000000
.L_42:


//--------------------- .nv.compat                --------------------------
	.section	.nv.compat,"",@"SHT_CUDA_COMPAT_INFO"
	.align	4
        /*0000*/ 	.byte	0x02, 0x09, 0x00, 0x00, 0x02, 0x02, 0x01, 0x00, 0x02, 0x05, 0x05, 0x00, 0x03, 0x07, 0x01, 0x01
        /*0010*/ 	.byte	0x02, 0x03, 0x00, 0x00, 0x02, 0x06, 0x01, 0x00, 0x04, 0x0b, 0x08, 0x00, 0x01, 0x00, 0x00, 0x00
        /*0020*/ 	.byte	0x00, 0x00, 0x00, 0x00


//--------------------- .nv.info._Z18simulate_kernel_v3PPdS0_S0_diiddddddd --------------------------
	.section	.nv.info._Z18simulate_kernel_v3PPdS0_S0_diiddddddd,"",@"SHT_CUDA_INFO"
	.sectionflags	@""
	.align	4


	//----- nvinfo : EIATTR_CUDA_API_VERSION
	.align		4
        /*0000*/ 	.byte	0x04, 0x37
        /*0002*/ 	.short	(.L_44 - .L_43)
.L_43:
        /*0004*/ 	.word	0x00000082


	//----- nvinfo : EIATTR_KPARAM_INFO
	.align		4
.L_44:
        /*0008*/ 	.byte	0x04, 0x17
        /*000a*/ 	.short	(.L_46 - .L_45)
.L_45:
        /*000c*/ 	.word	0x00000000
        /*0010*/ 	.short	0x000c
        /*0012*/ 	.short	0x0058
        /*0014*/ 	.byte	0x00, 0xf0, 0x21, 0x00


	//----- nvinfo : EIATTR_KPARAM_INFO
	.align		4
.L_46:
        /*0018*/ 	.byte	0x04, 0x17
        /*001a*/ 	.short	(.L_48 - .L_47)
.L_47:
        /*001c*/ 	.word	0x00000000
        /*0020*/ 	.short	0x000b
        /*0022*/ 	.short	0x0050
        /*0024*/ 	.byte	0x00, 0xf0, 0x21, 0x00


	//----- nvinfo : EIATTR_KPARAM_INFO
	.align		4
.L_48:
        /*0028*/ 	.byte	0x04, 0x17
        /*002a*/ 	.short	(.L_50 - .L_49)
.L_49:
        /*002c*/ 	.word	0x00000000
        /*0030*/ 	.short	0x000a
        /*0032*/ 	.short	0x0048
        /*0034*/ 	.byte	0x00, 0xf0, 0x21, 0x00


	//----- nvinfo : EIATTR_KPARAM_INFO
	.align		4
.L_50:
        /*0038*/ 	.byte	0x04, 0x17
        /*003a*/ 	.short	(.L_52 - .L_51)
.L_51:
        /*003c*/ 	.word	0x00000000
        /*0040*/ 	.short	0x0009
        /*0042*/ 	.short	0x0040
        /*0044*/ 	.byte	0x00, 0xf0, 0x21, 0x00


	//----- nvinfo : EIATTR_KPARAM_INFO
	.align		4
.L_52:
        /*0048*/ 	.byte	0x04, 0x17
        /*004a*/ 	.short	(.L_54 - .L_53)
.L_53:
        /*004c*/ 	.word	0x00000000
        /*0050*/ 	.short	0x0008
        /*0052*/ 	.short	0x0038
        /*0054*/ 	.byte	0x00, 0xf0, 0x21, 0x00


	//----- nvinfo : EIATTR_KPARAM_INFO
	.align		4
.L_54:
        /*0058*/ 	.byte	0x04, 0x17
        /*005a*/ 	.short	(.L_56 - .L_55)
.L_55:
        /*005c*/ 	.word	0x00000000
        /*0060*/ 	.short	0x0007
        /*0062*/ 	.short	0x0030
        /*0064*/ 	.byte	0x00, 0xf0, 0x21, 0x00


	//----- nvinfo : EIATTR_KPARAM_INFO
	.align		4
.L_56:
        /*0068*/ 	.byte	0x04, 0x17
        /*006a*/ 	.short	(.L_58 - .L_57)
.L_57:
        /*006c*/ 	.word	0x00000000
        /*0070*/ 	.short	0x0006
        /*0072*/ 	.short	0x0028
        /*0074*/ 	.byte	0x00, 0xf0, 0x21, 0x00


	//----- nvinfo : EIATTR_KPARAM_INFO
	.align		4
.L_58:
        /*0078*/ 	.byte	0x04, 0x17
        /*007a*/ 	.short	(.L_60 - .L_59)
.L_59:
        /*007c*/ 	.word	0x00000000
        /*0080*/ 	.short	0x0005
        /*0082*/ 	.short	0x0024
        /*0084*/ 	.byte	0x00, 0xf0, 0x11, 0x00


	//----- nvinfo : EIATTR_KPARAM_INFO
	.align		4
.L_60:
        /*0088*/ 	.byte	0x04, 0x17
        /*008a*/ 	.short	(.L_62 - .L_61)
.L_61:
        /*008c*/ 	.word	0x00000000
        /*0090*/ 	.short	0x0004
        /*0092*/ 	.short	0x0020
        /*0094*/ 	.byte	0x00, 0xf0, 0x11, 0x00


	//----- nvinfo : EIATTR_KPARAM_INFO
	.align		4
.L_62:
        /*0098*/ 	.byte	0x04, 0x17
        /*009a*/ 	.short	(.L_64 - .L_63)
.L_63:
        /*009c*/ 	.word	0x00000000
        /*00a0*/ 	.short	0x0003
        /*00a2*/ 	.short	0x0018
        /*00a4*/ 	.byte	0x00, 0xf0, 0x21, 0x00


	//----- nvinfo : EIATTR_KPARAM_INFO
	.align		4
.L_64:
        /*00a8*/ 	.byte	0x04, 0x17
        /*00aa*/ 	.short	(.L_66 - .L_65)
.L_65:
        /*00ac*/ 	.word	0x00000000
        /*00b0*/ 	.short	0x0002
        /*00b2*/ 	.short	0x0010
        /*00b4*/ 	.byte	0x00, 0xf5, 0x21, 0x00


	//----- nvinfo : EIATTR_KPARAM_INFO
	.align		4
.L_66:
        /*00b8*/ 	.byte	0x04, 0x17
        /*00ba*/ 	.short	(.L_68 - .L_67)
.L_67:
        /*00bc*/ 	.word	0x00000000
        /*00c0*/ 	.short	0x0001
        /*00c2*/ 	.short	0x0008
        /*00c4*/ 	.byte	0x00, 0xf5, 0x21, 0x00


	//----- nvinfo : EIATTR_KPARAM_INFO
	.align		4
.L_68:
        /*00c8*/ 	.byte	0x04, 0x17
        /*00ca*/ 	.short	(.L_70 - .L_69)
.L_69:
        /*00cc*/ 	.word	0x00000000
        /*00d0*/ 	.short	0x0000
        /*00d2*/ 	.short	0x0000
        /*00d4*/ 	.byte	0x00, 0xf5, 0x21, 0x00


	//----- nvinfo : EIATTR_SPARSE_MMA_MASK
	.align		4
.L_70:
        /*00d8*/ 	.byte	0x03, 0x50
        /*00da*/ 	.short	0x0000


	//----- nvinfo : EIATTR_MAXREG_COUNT
	.align		4
        /*00dc*/ 	.byte	0x03, 0x1b
        /*00de*/ 	.short	0x00ff


	//----- nvinfo : EIATTR_EXTERNS
	.align		4
        /*00e0*/ 	.byte	0x04, 0x0f
        /*00e2*/ 	.short	(.L_72 - .L_71)


	//   ....[0]....
	.align		4
.L_71:
        /*00e4*/ 	.word	index@(vprintf)


	//----- nvinfo : EIATTR_MERCURY_ISA_VERSION
	.align		4
.L_72:
        /*00e8*/ 	.byte	0x03, 0x5f
        /*00ea*/ 	.short	0x0101


	//----- nvinfo : EIATTR_VRC_CTA_INIT_COUNT
	.align		4
        /*00ec*/ 	.byte	0x02, 0x4a
	.zero		1
	.zero		1


	//----- nvinfo : EIATTR_SYSCALL_OFFSETS
	.align		4
        /*00f0*/ 	.byte	0x04, 0x46
        /*00f2*/ 	.short	(.L_74 - .L_73)


	//   ....[0]....
.L_73:
        /*00f4*/ 	.word	0x00000090


	//----- nvinfo : EIATTR_EXIT_INSTR_OFFSETS
	.align		4
.L_74:
        /*00f8*/ 	.byte	0x04, 0x1c
        /*00fa*/ 	.short	(.L_76 - .L_75)


	//   ....[0]....
.L_75:
        /*00fc*/ 	.word	0x000006c0


	//----- nvinfo : EIATTR_CRS_STACK_SIZE
	.align		4
.L_76:
        /*0100*/ 	.byte	0x04, 0x1e
        /*0102*/ 	.short	(.L_78 - .L_77)
.L_77:
        /*0104*/ 	.word	0x00000000


	//----- nvinfo : EIATTR_CBANK_PARAM_SIZE
	.align		4
.L_78:
        /*0108*/ 	.byte	0x03, 0x19
        /*010a*/ 	.short	0x0060


	//----- nvinfo : EIATTR_PARAM_CBANK
	.align		4
        /*010c*/ 	.byte	0x04, 0x0a
        /*010e*/ 	.short	(.L_80 - .L_79)
	.align		4
.L_79:
        /*0110*/ 	.word	index@(.nv.constant0._Z18simulate_kernel_v3PPdS0_S0_diiddddddd)
        /*0114*/ 	.short	0x0380
        /*0116*/ 	.short	0x0060


	//----- nvinfo : EIATTR_SW_WAR
	.align		4
.L_80:
        /*0118*/ 	.byte	0x04, 0x36
        /*011a*/ 	.short	(.L_82 - .L_81)
.L_81:
        /*011c*/ 	.word	0x00000008
.L_82:


//--------------------- .nv.info._Z18simulate_kernel_v2PPdS0_S0_diiddddddd --------------------------
	.section	.nv.info._Z18simulate_kernel_v2PPdS0_S0_diiddddddd,"",@"SHT_CUDA_INFO"
	.sectionflags	@""
	.align	4


	//----- nvinfo : EIATTR_CUDA_API_VERSION
	.align		4
        /*0000*/ 	.byte	0x04, 0x37
        /*0002*/ 	.short	(.L_84 - .L_83)
.L_83:
        /*0004*/ 	.word	0x00000082


	//----- nvinfo : EIATTR_KPARAM_INFO
	.align		4
.L_84:
        /*0008*/ 	.byte	0x04, 0x17
        /*000a*/ 	.short	(.L_86 - .L_85)
.L_85:
        /*000c*/ 	.word	0x00000000
        /*0010*/ 	.short	0x000c
        /*0012*/ 	.short	0x0058
        /*0014*/ 	.byte	0x00, 0xf0, 0x21, 0x00


	//----- nvinfo : EIATTR_KPARAM_INFO
	.align		4
.L_86:
        /*0018*/ 	.byte	0x04, 0x17
        /*001a*/ 	.short	(.L_88 - .L_87)
.L_87:
        /*001c*/ 	.word	0x00000000
        /*0020*/ 	.short	0x000b
        /*0022*/ 	.short	0x0050
        /*0024*/ 	.byte	0x00, 0xf0, 0x21, 0x00


	//----- nvinfo : EIATTR_KPARAM_INFO
	.align		4
.L_88:
        /*0028*/ 	.byte	0x04, 0x17
        /*002a*/ 	.short	(.L_90 - .L_89)
.L_89:
        /*002c*/ 	.word	0x00000000
        /*0030*/ 	.short	0x000a
        /*0032*/ 	.short	0x0048
        /*0034*/ 	.byte	0x00, 0xf0, 0x21, 0x00


	//----- nvinfo : EIATTR_KPARAM_INFO
	.align		4
.L_90:
        /*0038*/ 	.byte	0x04, 0x17
        /*003a*/ 	.short	(.L_92 - .L_91)
.L_91:
        /*003c*/ 	.word	0x00000000
        /*0040*/ 	.short	0x0009
        /*0042*/ 	.short	0x0040
        /*0044*/ 	.byte	0x00, 0xf0, 0x21, 0x00


	//----- nvinfo : EIATTR_KPARAM_INFO
	.align		4
.L_92:
        /*0048*/ 	.byte	0x04, 0x17
        /*004a*/ 	.short	(.L_94 - .L_93)
.L_93:
        /*004c*/ 	.word	0x00000000
        /*0050*/ 	.short	0x0008
        /*0052*/ 	.short	0x0038
        /*0054*/ 	.byte	0x00, 0xf0, 0x21, 0x00


	//----- nvinfo : EIATTR_KPARAM_INFO
	.align		4
.L_94:
        /*0058*/ 	.byte	0x04, 0x17
        /*005a*/ 	.short	(.L_96 - .L_95)
.L_95:
        /*005c*/ 	.word	0x00000000
        /*0060*/ 	.short	0x0007
        /*0062*/ 	.short	0x0030
        /*0064*/ 	.byte	0x00, 0xf0, 0x21, 0x00


	//----- nvinfo : EIATTR_KPARAM_INFO
	.align		4
.L_96:
        /*0068*/ 	.byte	0x04, 0x17
        /*006a*/ 	.short	(.L_98 - .L_97)
.L_97:
        /*006c*/ 	.word	0x00000000
        /*0070*/ 	.short	0x0006
        /*0072*/ 	.short	0x0028
        /*0074*/ 	.byte	0x00, 0xf0, 0x21, 0x00


	//----- nvinfo : EIATTR_KPARAM_INFO
	.align		4
.L_98:
        /*0078*/ 	.byte	0x04, 0x17
        /*007a*/ 	.short	(.L_100 - .L_99)
.L_99:
        /*007c*/ 	.word	0x00000000
        /*0080*/ 	.short	0x0005
        /*0082*/ 	.short	0x0024
        /*0084*/ 	.byte	0x00, 0xf0, 0x11, 0x00


	//----- nvinfo : EIATTR_KPARAM_INFO
	.align		4
.L_100:
        /*0088*/ 	.byte	0x04, 0x17
        /*008a*/ 	.short	(.L_102 - .L_101)
.L_101:
        /*008c*/ 	.word	0x00000000
        /*0090*/ 	.short	0x0004
        /*0092*/ 	.short	0x0020
        /*0094*/ 	.byte	0x00, 0xf0, 0x11, 0x00


	//----- nvinfo : EIATTR_KPARAM_INFO
	.align		4
.L_102:
        /*0098*/ 	.byte	0x04, 0x17
        /*009a*/ 	.short	(.L_104 - .L_103)
.L_103:
        /*009c*/ 	.word	0x00000000
        /*00a0*/ 	.short	0x0003
        /*00a2*/ 	.short	0x0018
        /*00a4*/ 	.byte	0x00, 0xf0, 0x21, 0x00


	//----- nvinfo : EIATTR_KPARAM_INFO
	.align		4
.L_104:
        /*00a8*/ 	.byte	0x04, 0x17
        /*00aa*/ 	.short	(.L_106 - .L_105)
.L_105:
        /*00ac*/ 	.word	0x00000000
        /*00b0*/ 	.short	0x0002
        /*00b2*/ 	.short	0x0010
        /*00b4*/ 	.byte	0x00, 0xf5, 0x21, 0x00


	//----- nvinfo : EIATTR_KPARAM_INFO
	.align		4
.L_106:
        /*00b8*/ 	.byte	0x04, 0x17
        /*00ba*/ 	.short	(.L_108 - .L_107)
.L_107:
        /*00bc*/ 	.word	0x00000000
        /*00c0*/ 	.short	0x0001
        /*00c2*/ 	.short	0x0008
        /*00c4*/ 	.byte	0x00, 0xf5, 0x21, 0x00


	//----- nvinfo : EIATTR_KPARAM_INFO
	.align		4
.L_108:
        /*00c8*/ 	.byte	0x04, 0x17
        /*00ca*/ 	.short	(.L_110 - .L_109)
.L_109:
        /*00cc*/ 	.word	0x00000000
        /*00d0*/ 	.short	0x0000
        /*00d2*/ 	.short	0x0000
        /*00d4*/ 	.byte	0x00, 0xf5, 0x21, 0x00


	//----- nvinfo : EIATTR_SPARSE_MMA_MASK
	.align		4
.L_110:
        /*00d8*/ 	.byte	0x03, 0x50
        /*00da*/ 	.short	0x0000


	//----- nvinfo : EIATTR_MAXREG_COUNT
	.align		4
        /*00dc*/ 	.byte	0x03, 0x1b
        /*00de*/ 	.short	0x00ff


	//----- nvinfo : EIATTR_MERCURY_ISA_VERSION
	.align		4
        /*00e0*/ 	.byte	0x03, 0x5f
        /*00e2*/ 	.short	0x0101


	//----- nvinfo : EIATTR_VRC_CTA_INIT_COUNT
	.align		4
        /*00e4*/ 	.byte	0x02, 0x4a
	.zero		1
	.zero		1


	//----- nvinfo : EIATTR_EXIT_INSTR_OFFSETS
	.align		4
        /*00e8*/ 	.byte	0x04, 0x1c
        /*00ea*/ 	.short	(.L_112 - .L_111)


	//   ....[0]....
.L_111:
        /*00ec*/ 	.word	0x000005e0


	//----- nvinfo : EIATTR_CRS_STACK_SIZE
	.align		4
.L_112:
        /*00f0*/ 	.byte	0x04, 0x1e
        /*00f2*/ 	.short	(.L_114 - .L_113)
.L_113:
        /*00f4*/ 	.word	0x00000000


	//----- nvinfo : EIATTR_CBANK_PARAM_SIZE
	.align		4
.L_114:
        /*00f8*/ 	.byte	0x03, 0x19
        /*00fa*/ 	.short	0x0060


	//----- nvinfo : EIATTR_PARAM_CBANK
	.align		4
        /*00fc*/ 	.byte	0x04, 0x0a
        /*00fe*/ 	.short	(.L_116 - .L_115)
	.align		4
.L_115:
        /*0100*/ 	.word	index@(.nv.constant0._Z18simulate_kernel_v2PPdS0_S0_diiddddddd)
        /*0104*/ 	.short	0x0380
        /*0106*/ 	.short	0x0060


	//----- nvinfo : EIATTR_SW_WAR
	.align		4
.L_116:
        /*0108*/ 	.byte	0x04, 0x36
        /*010a*/ 	.short	(.L_118 - .L_117)
.L_117:
        /*010c*/ 	.word	0x00000008
.L_118:


//--------------------- .nv.info._Z18solve_ode_recoveryPPdS0_dddddd --------------------------
	.section	.nv.info._Z18solve_ode_recoveryPPdS0_dddddd,"",@"SHT_CUDA_INFO"
	.sectionflags	@""
	.align	4


	//----- nvinfo : EIATTR_CUDA_API_VERSION
	.align		4
        /*0000*/ 	.byte	0x04, 0x37
        /*0002*/ 	.short	(.L_120 - .L_119)
.L_119:
        /*0004*/ 	.word	0x00000082


	//----- nvinfo : EIATTR_KPARAM_INFO
	.align		4
.L_120:
        /*0008*/ 	.byte	0x04, 0x17
        /*000a*/ 	.short	(.L_122 - .L_121)
.L_121:
        /*000c*/ 	.word	0x00000000
        /*0010*/ 	.short	0x0007
        /*0012*/ 	.short	0x0038
        /*0014*/ 	.byte	0x00, 0xf0, 0x21, 0x00


	//----- nvinfo : EIATTR_KPARAM_INFO
	.align		4
.L_122:
        /*0018*/ 	.byte	0x04, 0x17
        /*001a*/ 	.short	(.L_124 - .L_123)
.L_123:
        /*001c*/ 	.word	0x00000000
        /*0020*/ 	.short	0x0006
        /*0022*/ 	.short	0x0030
        /*0024*/ 	.byte	0x00, 0xf0, 0x21, 0x00


	//----- nvinfo : EIATTR_KPARAM_INFO
	.align		4
.L_124:
        /*0028*/ 	.byte	0x04, 0x17
        /*002a*/ 	.short	(.L_126 - .L_125)
.L_125:
        /*002c*/ 	.word	0x00000000
        /*0030*/ 	.short	0x0005
        /*0032*/ 	.short	0x0028
        /*0034*/ 	.byte	0x00, 0xf0, 0x21, 0x00


	//----- nvinfo : EIATTR_KPARAM_INFO
	.align		4
.L_126:
        /*0038*/ 	.byte	0x04, 0x17
        /*003a*/ 	.short	(.L_128 - .L_127)
.L_127:
        /*003c*/ 	.word	0x00000000
        /*0040*/ 	.short	0x0004
        /*0042*/ 	.short	0x0020
        /*0044*/ 	.byte	0x00, 0xf0, 0x21, 0x00


	//----- nvinfo : EIATTR_KPARAM_INFO
	.align		4
.L_128:
        /*0048*/ 	.byte	0x04, 0x17
        /*004a*/ 	.short	(.L_130 - .L_129)
.L_129:
        /*004c*/ 	.word	0x00000000
        /*0050*/ 	.short	0x0003
        /*0052*/ 	.short	0x0018
        /*0054*/ 	.byte	0x00, 0xf0, 0x21, 0x00


	//----- nvinfo : EIATTR_KPARAM_INFO
	.align		4
.L_130:
        /*0058*/ 	.byte	0x04, 0x17
        /*005a*/ 	.short	(.L_132 - .L_131)
.L_131:
        /*005c*/ 	.word	0x00000000
        /*0060*/ 	.short	0x0002
        /*0062*/ 	.short	0x0010
        /*0064*/ 	.byte	0x00, 0xf0, 0x21, 0x00


	//----- nvinfo : EIATTR_KPARAM_INFO
	.align		4
.L_132:
        /*0068*/ 	.byte	0x04, 0x17
        /*006a*/ 	.short	(.L_134 - .L_133)
.L_133:
        /*006c*/ 	.word	0x00000000
        /*0070*/ 	.short	0x0001
        /*0072*/ 	.short	0x0008
        /*0074*/ 	.byte	0x00, 0xf5, 0x21, 0x00


	//----- nvinfo : EIATTR_KPARAM_INFO
	.align		4
.L_134:
        /*0078*/ 	.byte	0x04, 0x17
        /*007a*/ 	.short	(.L_136 - .L_135)
.L_135:
        /*007c*/ 	.word	0x00000000
        /*0080*/ 	.short	0x0000
        /*0082*/ 	.short	0x0000
        /*0084*/ 	.byte	0x00, 0xf5, 0x21, 0x00


	//----- nvinfo : EIATTR_SPARSE_MMA_MASK
	.align		4
.L_136:
        /*0088*/ 	.byte	0x03, 0x50
        /*008a*/ 	.short	0x0000


	//----- nvinfo : EIATTR_MAXREG_COUNT
	.align		4
        /*008c*/ 	.byte	0x03, 0x1b
        /*008e*/ 	.short	0x00ff


	//----- nvinfo : EIATTR_MERCURY_ISA_VERSION
	.align		4
        /*0090*/ 	.byte	0x03, 0x5f
        /*0092*/ 	.short	0x0101


	//----- nvinfo : EIATTR_VRC_CTA_INIT_COUNT
	.align		4
        /*0094*/ 	.byte	0x02, 0x4a
	.zero		1
	.zero		1


	//----- nvinfo : EIATTR_EXIT_INSTR_OFFSETS
	.align		4
        /*0098*/ 	.byte	0x04, 0x1c
        /*009a*/ 	.short	(.L_138 - .L_137)


	//   ....[0]....
.L_137:
        /*009c*/ 	.word	0x00000370


	//----- nvinfo : EIATTR_CRS_STACK_SIZE
	.align		4
.L_138:
        /*00a0*/ 	.byte	0x04, 0x1e
        /*00a2*/ 	.short	(.L_140 - .L_139)
.L_139:
        /*00a4*/ 	.word	0x00000000


	//----- nvinfo : EIATTR_CBANK_PARAM_SIZE
	.align		4
.L_140:
        /*00a8*/ 	.byte	0x03, 0x19
        /*00aa*/ 	.short	0x0040


	//----- nvinfo : EIATTR_PARAM_CBANK
	.align		4
        /*00ac*/ 	.byte	0x04, 0x0a
        /*00ae*/ 	.short	(.L_142 - .L_141)
	.align		4
.L_141:
        /*00b0*/ 	.word	index@(.nv.constant0._Z18solve_ode_recoveryPPdS0_dddddd)
        /*00b4*/ 	.short	0x0380
        /*00b6*/ 	.short	0x0040


	//----- nvinfo : EIATTR_SW_WAR
	.align		4
.L_142:
        /*00b8*/ 	.byte	0x04, 0x36
        /*00ba*/ 	.short	(.L_144 - .L_143)
.L_143:
        /*00bc*/ 	.word	0x00000008
.L_144:


//--------------------- .nv.info._Z20solve_ode_excitationPPdS0_S0_ddd --------------------------
	.section	.nv.info._Z20solve_ode_excitationPPdS0_S0_ddd,"",@"SHT_CUDA_INFO"
	.sectionflags	@""
	.align	4


	//----- nvinfo : EIATTR_CUDA_API_VERSION
	.align		4
        /*0000*/ 	.byte	0x04, 0x37
        /*0002*/ 	.short	(.L_146 - .L_145)
.L_145:
        /*0004*/ 	.word	0x00000082


	//----- nvinfo : EIATTR_KPARAM_INFO
	.align		4
.L_146:
        /*0008*/ 	.byte	0x04, 0x17
        /*000a*/ 	.short	(.L_148 - .L_147)
.L_147:
        /*000c*/ 	.word	0x00000000
        /*0010*/ 	.short	0x0005
        /*0012*/ 	.short	0x0028
        /*0014*/ 	.byte	0x00, 0xf0, 0x21, 0x00


	//----- nvinfo : EIATTR_KPARAM_INFO
	.align		4
.L_148:
        /*0018*/ 	.byte	0x04, 0x17
        /*001a*/ 	.short	(.L_150 - .L_149)
.L_149:
        /*001c*/ 	.word	0x00000000
        /*0020*/ 	.short	0x0004
        /*0022*/ 	.short	0x0020
        /*0024*/ 	.byte	0x00, 0xf0, 0x21, 0x00


	//----- nvinfo : EIATTR_KPARAM_INFO
	.align		4
.L_150:
        /*0028*/ 	.byte	0x04, 0x17
        /*002a*/ 	.short	(.L_152 - .L_151)
.L_151:
        /*002c*/ 	.word	0x00000000
        /*0030*/ 	.short	0x0003
        /*0032*/ 	.short	0x0018
        /*0034*/ 	.byte	0x00, 0xf0, 0x21, 0x00


	//----- nvinfo : EIATTR_KPARAM_INFO
	.align		4
.L_152:
        /*0038*/ 	.byte	0x04, 0x17
        /*003a*/ 	.short	(.L_154 - .L_153)
.L_153:
        /*003c*/ 	.word	0x00000000
        /*0040*/ 	.short	0x0002
        /*0042*/ 	.short	0x0010
        /*0044*/ 	.byte	0x00, 0xf5, 0x21, 0x00


	//----- nvinfo : EIATTR_KPARAM_INFO
	.align		4
.L_154:
        /*0048*/ 	.byte	0x04, 0x17
        /*004a*/ 	.short	(.L_156 - .L_155)
.L_155:
        /*004c*/ 	.word	0x00000000
        /*0050*/ 	.short	0x0001
        /*0052*/ 	.short	0x0008
        /*0054*/ 	.byte	0x00, 0xf5, 0x21, 0x00


	//----- nvinfo : EIATTR_KPARAM_INFO
	.align		4
.L_156:
        /*0058*/ 	.byte	0x04, 0x17
        /*005a*/ 	.short	(.L_158 - .L_157)
.L_157:
        /*005c*/ 	.word	0x00000000
        /*0060*/ 	.short	0x0000
        /*0062*/ 	.short	0x0000
        /*0064*/ 	.byte	0x00, 0xf5, 0x21, 0x00


	//----- nvinfo : EIATTR_SPARSE_MMA_MASK
	.align		4
.L_158:
        /*0068*/ 	.byte	0x03, 0x50
        /*006a*/ 	.short	0x0000


	//----- nvinfo : EIATTR_MAXREG_COUNT
	.align		4
        /*006c*/ 	.byte	0x03, 0x1b
        /*006e*/ 	.short	0x00ff


	//----- nvinfo : EIATTR_MERCURY_ISA_VERSION
	.align		4
        /*0070*/ 	.byte	0x03, 0x5f
        /*0072*/ 	.short	0x0101


	//----- nvinfo : EIATTR_VRC_CTA_INIT_COUNT
	.align		4
        /*0074*/ 	.byte	0x02, 0x4a
	.zero		1
	.zero		1


	//----- nvinfo : EIATTR_EXIT_INSTR_OFFSETS
	.align		4
        /*0078*/ 	.byte	0x04, 0x1c
        /*007a*/ 	.short	(.L_160 - .L_159)


	//   ....[0]....
.L_159:
        /*007c*/ 	.word	0x000001e0


	//----- nvinfo : EIATTR_CBANK_PARAM_SIZE
	.align		4
.L_160:
        /*0080*/ 	.byte	0x03, 0x19
        /*0082*/ 	.short	0x0030


	//----- nvinfo : EIATTR_PARAM_CBANK
	.align		4
        /*0084*/ 	.byte	0x04, 0x0a
        /*0086*/ 	.short	(.L_162 - .L_161)
	.align		4
.L_161:
        /*0088*/ 	.word	index@(.nv.constant0._Z20solve_ode_excitationPPdS0_S0_ddd)
        /*008c*/ 	.short	0x0380
        /*008e*/ 	.short	0x0030


	//----- nvinfo : EIATTR_SW_WAR
	.align		4
.L_162:
        /*0090*/ 	.byte	0x04, 0x36
        /*0092*/ 	.short	(.L_164 - .L_163)
.L_163:
        /*0094*/ 	.word	0x00000008
.L_164:


//--------------------- .nv.info._Z20solve_pde_excitationPPdS0_d --------------------------
	.section	.nv.info._Z20solve_pde_excitationPPdS0_d,"",@"SHT_CUDA_INFO"
	.sectionflags	@""
	.align	4


	//----- nvinfo : EIATTR_CUDA_API_VERSION
	.align		4
        /*0000*/ 	.byte	0x04, 0x37
        /*0002*/ 	.short	(.L_166 - .L_165)
.L_165:
        /*0004*/ 	.word	0x00000082


	//----- nvinfo : EIATTR_KPARAM_INFO
	.align		4
.L_166:
        /*0008*/ 	.byte	0x04, 0x17
        /*000a*/ 	.short	(.L_168 - .L_167)
.L_167:
        /*000c*/ 	.word	0x00000000
        /*0010*/ 	.short	0x0002
        /*0012*/ 	.short	0x0010
        /*0014*/ 	.byte	0x00, 0xf0, 0x21, 0x00


	//----- nvinfo : EIATTR_KPARAM_INFO
	.align		4
.L_168:
        /*0018*/ 	.byte	0x04, 0x17
        /*001a*/ 	.short	(.L_170 - .L_169)
.L_169:
        /*001c*/ 	.word	0x00000000
        /*0020*/ 	.short	0x0001
        /*0022*/ 	.short	0x0008
        /*0024*/ 	.byte	0x00, 0xf5, 0x21, 0x00


	//----- nvinfo : EIATTR_KPARAM_INFO
	.align		4
.L_170:
        /*0028*/ 	.byte	0x04, 0x17
        /*002a*/ 	.short	(.L_172 - .L_171)
.L_171:
        /*002c*/ 	.word	0x00000000
        /*0030*/ 	.short	0x0000
        /*0032*/ 	.short	0x0000
        /*0034*/ 	.byte	0x00, 0xf5, 0x21, 0x00


	//----- nvinfo : EIATTR_SPARSE_MMA_MASK
	.align		4
.L_172:
        /*0038*/ 	.byte	0x03, 0x50
        /*003a*/ 	.short	0x0000


	//----- nvinfo : EIATTR_MAXREG_COUNT
	.align		4
        /*003c*/ 	.byte	0x03, 0x1b
        /*003e*/ 	.short	0x00ff


	//----- nvinfo : EIATTR_MERCURY_ISA_VERSION
	.align		4
        /*0040*/ 	.byte	0x03, 0x5f
        /*0042*/ 	.short	0x0101


	//----- nvinfo : EIATTR_VRC_CTA_INIT_COUNT
	.align		4
        /*0044*/ 	.byte	0x02, 0x4a
	.zero		1
	.zero		1


	//----- nvinfo : EIATTR_EXIT_INSTR_OFFSETS
	.align		4
        /*0048*/ 	.byte	0x04, 0x1c
        /*004a*/ 	.short	(.L_174 - .L_173)


	//   ....[0]....
.L_173:
        /*004c*/ 	.word	0x00000220


	//----- nvinfo : EIATTR_CBANK_PARAM_SIZE
	.align		4
.L_174:
        /*0050*/ 	.byte	0x03, 0x19
        /*0052*/ 	.short	0x0018


	//----- nvinfo : EIATTR_PARAM_CBANK
	.align		4
        /*0054*/ 	.byte	0x04, 0x0a
        /*0056*/ 	.short	(.L_176 - .L_175)
	.align		4
.L_175:
        /*0058*/ 	.word	index@(.nv.constant0._Z20solve_pde_excitationPPdS0_d)
        /*005c*/ 	.short	0x0380
        /*005e*/ 	.short	0x0018


	//----- nvinfo : EIATTR_SW_WAR
	.align		4
.L_176:
        /*0060*/ 	.byte	0x04, 0x36
        /*0062*/ 	.short	(.L_178 - .L_177)
.L_177:
        /*0064*/ 	.word	0x00000008
.L_178:


//--------------------- .nv.info._Z24update_domain_boundariesPPdmm --------------------------
	.section	.nv.info._Z24update_domain_boundariesPPdmm,"",@"SHT_CUDA_INFO"
	.sectionflags	@""
	.align	4


	//----- nvinfo : EIATTR_CUDA_API_VERSION
	.align		4
        /*0000*/ 	.byte	0x04, 0x37
        /*0002*/ 	.short	(.L_180 - .L_179)
.L_179:
        /*0004*/ 	.word	0x00000082


	//----- nvinfo : EIATTR_KPARAM_INFO
	.align		4
.L_180:
        /*0008*/ 	.byte	0x04, 0x17
        /*000a*/ 	.short	(.L_182 - .L_181)
.L_181:
        /*000c*/ 	.word	0x00000000
        /*0010*/ 	.short	0x0002
        /*0012*/ 	.short	0x0010
        /*0014*/ 	.byte	0x00, 0xf0, 0x21, 0x00


	//----- nvinfo : EIATTR_KPARAM_INFO
	.align		4
.L_182:
        /*0018*/ 	.byte	0x04, 0x17
        /*001a*/ 	.short	(.L_184 - .L_183)
.L_183:
        /*001c*/ 	.word	0x00000000
        /*0020*/ 	.short	0x0001
        /*0022*/ 	.short	0x0008
        /*0024*/ 	.byte	0x00, 0xf0, 0x21, 0x00


	//----- nvinfo : EIATTR_KPARAM_INFO
	.align		4
.L_184:
        /*0028*/ 	.byte	0x04, 0x17
        /*002a*/ 	.short	(.L_186 - .L_185)
.L_185:
        /*002c*/ 	.word	0x00000000
        /*0030*/ 	.short	0x0000
        /*0032*/ 	.short	0x0000
        /*0034*/ 	.byte	0x00, 0xf5, 0x21, 0x00


	//----- nvinfo : EIATTR_SPARSE_MMA_MASK
	.align		4
.L_186:
        /*0038*/ 	.byte	0x03, 0x50
        /*003a*/ 	.short	0x0000


	//----- nvinfo : EIATTR_MAXREG_COUNT
	.align		4
        /*003c*/ 	.byte	0x03, 0x1b
        /*003e*/ 	.short	0x00ff


	//----- nvinfo : EIATTR_MERCURY_ISA_VERSION
	.align		4
        /*0040*/ 	.byte	0x03, 0x5f
        /*0042*/ 	.short	0x0101


	//----- nvinfo : EIATTR_VRC_CTA_INIT_COUNT
	.align		4
        /*0044*/ 	.byte	0x02, 0x4a
	.zero		1
	.zero		1


	//----- nvinfo : EIATTR_EXIT_INSTR_OFFSETS
	.align		4
        /*0048*/ 	.byte	0x04, 0x1c
        /*004a*/ 	.short	(.L_188 - .L_187)


	//   ....[0]....
.L_187:
        /*004c*/ 	.word	0x00000270


	//----- nvinfo : EIATTR_CBANK_PARAM_SIZE
	.align		4
.L_188:
        /*0050*/ 	.byte	0x03, 0x19
        /*0052*/ 	.short	0x0018


	//----- nvinfo : EIATTR_PARAM_CBANK
	.align		4
        /*0054*/ 	.byte	0x04, 0x0a
        /*0056*/ 	.short	(.L_190 - .L_189)
	.align		4
.L_189:
        /*0058*/ 	.word	index@(.nv.constant0._Z24update_domain_boundariesPPdmm)
        /*005c*/ 	.short	0x0380
        /*005e*/ 	.short	0x0018


	//----- nvinfo : EIATTR_SW_WAR
	.align		4
.L_190:
        /*0060*/ 	.byte	0x04, 0x36
        /*0062*/ 	.short	(.L_192 - .L_191)
.L_191:
        /*0064*/ 	.word	0x00000008
.L_192:


//--------------------- .nv.callgraph             --------------------------
	.section	.nv.callgraph,"",@"SHT_CUDA_CALLGRAPH"
	.align	4
	.sectionentsize	8
	.align		4
        /*0000*/ 	.word	0x00000000
	.align		4
        /*0004*/ 	.word	0xffffffff
	.align		4
        /*0008*/ 	.word	index@(_Z18simulate_kernel_v3PPdS0_S0_diiddddddd)
	.align		4
        /*000c*/ 	.word	index@(vprintf)
	.align		4
        /*0010*/ 	.word	0x00000000
	.align		4
        /*0014*/ 	.word	0xfffffffe
	.align		4
        /*0018*/ 	.word	0x00000000
	.align		4
        /*001c*/ 	.word	0xfffffffd
	.align		4
        /*0020*/ 	.word	0x00000000
	.align		4
        /*0024*/ 	.word	0xfffffffc


//--------------------- .nv.constant4             --------------------------
	.section	.nv.constant4,"a",@progbits
	.align	8
	.align		8
.nv.constant4:
        /*0000*/ 	.dword	vprintf
	.align		8
        /*0008*/ 	.dword	$str


//--------------------- .text._Z18simulate_kernel_v3PPdS0_S0_diiddddddd --------------------------
	.section	.text._Z18simulate_kernel_v3PPdS0_S0_diiddddddd,"ax",@progbits
	.align	128
        .global         _Z18simulate_kernel_v3PPdS0_S0_diiddddddd
        .type           _Z18simulate_kernel_v3PPdS0_S0_diiddddddd,@function
        .size           _Z18simulate_kernel_v3PPdS0_S0_diiddddddd,(.L_x_28 - _Z18simulate_kernel_v3PPdS0_S0_diiddddddd)
        .other          _Z18simulate_kernel_v3PPdS0_S0_diiddddddd,@"STO_CUDA_ENTRY STV_DEFAULT"
_Z18simulate_kernel_v3PPdS0_S0_diiddddddd:
.text._Z18simulate_kernel_v3PPdS0_S0_diiddddddd:
[----:B------:R-:W0:Y:S01]  /*0000*/  LDC R1, c[0x0][0x37c] ;  /* 0x0000df00ff017b82 */ /* 0x000e220000000800 */
[----:B------:R-:W-:Y:S01]  /*0010*/  MOV R0, 0x0 ;  /* 0x0000000000007802 */ /* 0x000fe20000000f00 */
[----:B------:R-:W1:Y:S01]  /*0020*/  LDCU.64 UR4, c[0x4][0x8] ;  /* 0x01000100ff0477ac */ /* 0x000e620008000a00 */
[----:B------:R-:W-:-:S05]  /*0030*/  CS2R R6, SRZ ;  /* 0x0000000000067805 */ /* 0x000fca000001ff00 */
[----:B------:R2:W3:Y:S01]  /*0040*/  LDC.64 R2, c[0x4][R0] ;  /* 0x0100000000027b82 */ /* 0x0004e20000000a00 */
[----:B------:R-:W4:Y:S01]  /*0050*/  LDCU.64 UR36, c[0x0][0x358] ;  /* 0x00006b00ff2477ac */ /* 0x000f220008000a00 */
[----:B-1----:R-:W-:Y:S02]  /*0060*/  IMAD.U32 R4, RZ, RZ, UR4 ;  /* 0x00000004ff047e24 */ /* 0x002fe4000f8e00ff */
[----:B--2---:R-:W-:-:S07]  /*0070*/  IMAD.U32 R5, RZ, RZ, UR5 ;  /* 0x00000005ff057e24 */ /* 0x004fce000f8e00ff */
[----:B------:R-:W-:-:S07]  /*0080*/  LEPC R20, `(.L_x_0) ;  /* 0x000000001014794e */ /* 0x000fce0000000000 */
[----:B0--34-:R-:W-:Y:S05]  /*0090*/  CALL.ABS.NOINC R2 ;  /* 0x0000000002007343 */ /* 0x019fea0003c00000 */
.L_x_0:
[----:B------:R-:W0:Y:S01]  /*00a0*/  S2R R0, SR_TID.X ;  /* 0x0000000000007919 */ /* 0x000e220000002100 */
[----:B------:R-:W1:Y:S01]  /*00b0*/  LDC R2, c[0x0][0x364] ;  /* 0x0000d900ff027b82 */ /* 0x000e620000000800 */
[----:B------:R-:W2:Y:S07]  /*00c0*/  LDCU.128 UR8, c[0x0][0x3b0] ;  /* 0x00007600ff0877ac */ /* 0x000eae0008000c00 */
[----:B------:R-:W0:Y:S08]  /*00d0*/  S2UR UR4, SR_CTAID.X ;  /* 0x00000000000479c3 */ /* 0x000e300000002500 */
[----:B------:R-:W3:Y:S08]  /*00e0*/  LDC.64 R6, c[0x0][0x388] ;  /* 0x0000e200ff067b82 */ /* 0x000ef00000000a00 */
[----:B------:R-:W4:Y:S01]  /*00f0*/  LDC.64 R4, c[0x0][0x380] ;  /* 0x0000e000ff047b82 */ /* 0x000f220000000a00 */
[----:B------:R-:W1:Y:S01]  /*0100*/  S2R R13, SR_TID.Y ;  /* 0x00000000000d7919 */ /* 0x000e620000002200 */
[----:B------:R-:W5:Y:S06]  /*0110*/  LDCU.64 UR6, c[0x0][0x3c8] ;  /* 0x00007900ff0677ac */ /* 0x000f6c0008000a00 */
[----:B------:R-:W0:Y:S08]  /*0120*/  LDC R3, c[0x0][0x360] ;  /* 0x0000d800ff037b82 */ /* 0x000e300000000800 */
[----:B------:R-:W2:Y:S01]  /*0130*/  LDC.64 R16, c[0x0][0x390] ;  /* 0x0000e400ff107b82 */ /* 0x000ea20000000a00 */
[----:B0-----:R-:W-:-:S04]  /*0140*/  IMAD R3, R3, UR4, R0 ;  /* 0x0000000403037c24 */ /* 0x001fc8000f8e0200 */
[----:B---3--:R-:W-:-:S05]  /*0150*/  IMAD.WIDE R6, R3, 0x8, R6 ;  /* 0x0000000803067825 */ /* 0x008fca00078e0206 */
[----:B------:R-:W3:Y:S04]  /*0160*/  LDG.E.64 R8, desc[UR36][R6.64] ;  /* 0x0000002406087981 */ /* 0x000ee8000c1e1b00 */
[----:B------:R-:W5:Y:S04]  /*0170*/  LDG.E.64 R10, desc[UR36][R6.64+0x8] ;  /* 0x00000824060a7981 */ /* 0x000f68000c1e1b00 */
[----:B------:R-:W5:Y:S01]  /*0180*/  LDG.E.64 R18, desc[UR36][R6.64+-0x8] ;  /* 0xfffff82406127981 */ /* 0x000f62000c1e1b00 */
[----:B----4-:R-:W-:-:S05]  /*0190*/  IMAD.WIDE R4, R3, 0x8, R4 ;  /* 0x0000000803047825 */ /* 0x010fca00078e0204 */
[----:B------:R-:W4:Y:S01]  /*01a0*/  LDG.E.64 R24, desc[UR36][R4.64] ;  /* 0x0000002404187981 */ /* 0x000f22000c1e1b00 */
[----:B------:R-:W1:Y:S01]  /*01b0*/  S2UR UR4, SR_CTAID.Y ;  /* 0x00000000000479c3 */ /* 0x000e620000002600 */
[----:B--2---:R-:W-:-:S04]  /*01c0*/  IMAD.WIDE R16, R3, 0x8, R16 ;  /* 0x0000000803107825 */ /* 0x004fc800078e0210 */
[----:B-1----:R-:W-:Y:S01]  /*01d0*/  IMAD R2, R2, UR4, R13 ;  /* 0x0000000402027c24 */ /* 0x002fe2000f8e020d */
[----:B------:R-:W0:Y:S01]  /*01e0*/  LDCU.64 UR4, c[0x0][0x3d0] ;  /* 0x00007a00ff0477ac */ /* 0x000e220008000a00 */
[----:B------:R-:W2:Y:S02]  /*01f0*/  LDG.E.64 R12, desc[UR36][R16.64] ;  /* 0x00000024100c7981 */ /* 0x000ea4000c1e1b00 */
[----:B---3--:R-:W-:-:S05]  /*0200*/  IMAD.WIDE.U32 R26, R2, 0x8, R8 ;  /* 0x00000008021a7825 */ /* 0x008fca00078e0008 */
[----:B------:R-:W3:Y:S04]  /*0210*/  LD.E.64 R14, desc[UR36][R26.64] ;  /* 0x000000241a0e7980 */ /* 0x000ee8000c101b00 */
[----:B------:R-:W3:Y:S04]  /*0220*/  LD.E.64 R6, desc[UR36][R26.64+0x8] ;  /* 0x000008241a067980 */ /* 0x000ee8000c101b00 */
[----:B------:R1:W3:Y:S01]  /*0230*/  LD.E.64 R8, desc[UR36][R26.64+-0x8] ;  /* 0xfffff8241a087980 */ /* 0x0002e2000c101b00 */
[----:B-----5:R-:W-:-:S04]  /*0240*/  IMAD.WIDE.U32 R10, R2, 0x8, R10 ;  /* 0x00000008020a7825 */ /* 0x020fc800078e000a */
[C---:B------:R-:W-:Y:S02]  /*0250*/  IMAD.WIDE.U32 R18, R2.reuse, 0x8, R18 ;  /* 0x0000000802127825 */ /* 0x040fe400078e0012 */
[----:B------:R-:W5:Y:S04]  /*0260*/  LD.E.64 R10, desc[UR36][R10.64] ;  /* 0x000000240a0a7980 */ /* 0x000f68000c101b00 */
[----:B------:R-:W5:Y:S01]  /*0270*/  LD.E.64 R18, desc[UR36][R18.64] ;  /* 0x0000002412127980 */ /* 0x000f62000c101b00 */
[----:B----4-:R-:W-:-:S05]  /*0280*/  IMAD.WIDE.U32 R24, R2, 0x8, R24 ;  /* 0x0000000802187825 */ /* 0x010fca00078e0018 */
[----:B------:R-:W4:Y:S01]  /*0290*/  LD.E.64 R20, desc[UR36][R24.64] ;  /* 0x0000002418147980 */ /* 0x000f22000c101b00 */
[----:B--2---:R-:W-:-:S05]  /*02a0*/  IMAD.WIDE.U32 R12, R2, 0x8, R12 ;  /* 0x00000008020c7825 */ /* 0x004fca00078e000c */
[----:B------:R-:W2:Y:S01]  /*02b0*/  LD.E.64 R22, desc[UR36][R12.64] ;  /* 0x000000240c167980 */ /* 0x000ea2000c101b00 */
[----:B---3--:R-:W3:Y:S02]  /*02c0*/  F2I.F64.TRUNC R0, R14 ;  /* 0x0000000e00007311 */ /* 0x008ee4000030d100 */
[----:B---3--:R-:W-:-:S06]  /*02d0*/  IMAD.SHL.U32 R3, R0, 0x4, RZ ;  /* 0x0000000400037824 */ /* 0x008fcc00078e00ff */
[----:B-1----:R-:W1:Y:S01]  /*02e0*/  I2F.F64 R26, R3 ;  /* 0x00000003001a7312 */ /* 0x002e620000201c00 */
[----:B------:R-:W-:Y:S01]  /*02f0*/  DADD R6, R6, R8 ;  /* 0x0000000006067229 */ /* 0x000fe20000000008 */
[----:B------:R-:W3:Y:S07]  /*0300*/  LDC.64 R8, c[0x0][0x398] ;  /* 0x0000e600ff087b82 */ /* 0x000eee0000000a00 */
[----:B-1----:R-:W-:-:S08]  /*0310*/  DADD R6, R6, -R26 ;  /* 0x0000000006067229 */ /* 0x002fd0000000081a */
[----:B-----5:R-:W-:Y:S02]  /*0320*/  DADD R10, R6, R10 ;  /* 0x00000000060a7229 */ /* 0x020fe4000000000a */
[----:B------:R-:W3:Y:S06]  /*0330*/  I2F.F64 R6, R0 ;  /* 0x0000000000067312 */ /* 0x000eec0000201c00 */
[----:B------:R-:W-:-:S08]  /*0340*/  DADD R10, R10, R18 ;  /* 0x000000000a0a7229 */ /* 0x000fd00000000012 */
[----:B---3--:R-:W-:-:S07]  /*0350*/  DFMA R10, R10, R8, R6 ;  /* 0x000000080a0a722b */ /* 0x008fce0000000006 */
[----:B------:R1:W-:Y:S04]  /*0360*/  ST.E.64 desc[UR36][R24.64], R10 ;  /* 0x0000000a18007985 */ /* 0x0003e8000c101b24 */
[----:B------:R-:W3:Y:S01]  /*0370*/  LDG.E.64 R4, desc[UR36][R4.64] ;  /* 0x0000002404047981 */ /* 0x000ee2000c1e1b00 */
[----:B----4-:R-:W4:Y:S08]  /*0380*/  F2I.F64.TRUNC R6, R20 ;  /* 0x0000001400067311 */ /* 0x010f30000030d100 */
[----:B----4-:R-:W0:Y:S02]  /*0390*/  I2F.F64 R14, R6 ;  /* 0x00000006000e7312 */ /* 0x010e240000201c00 */
[----:B0-----:R-:W-:Y:S01]  /*03a0*/  DADD R18, R14, UR4 ;  /* 0x000000040e127e29 */ /* 0x001fe20008000000 */
[----:B------:R-:W-:-:S05]  /*03b0*/  IMAD.MOV.U32 R8, RZ, RZ, 0x1 ;  /* 0x00000001ff087424 */ /* 0x000fca00078e00ff */
[----:B--2---:R-:W0:Y:S01]  /*03c0*/  F2I.F64.TRUNC R3, R22 ;  /* 0x0000001600037311 */ /* 0x004e22000030d100 */
[----:B------:R-:W1:Y:S07]  /*03d0*/  LDCU.64 UR4, c[0x0][0x3a8] ;  /* 0x00007500ff0477ac */ /* 0x000e6e0008000a00 */
[----:B------:R-:W2:Y:S02]  /*03e0*/  MUFU.RCP64H R9, R19 ;  /* 0x0000001300097308 */ /* 0x000ea40000001800 */
[----:B--2---:R-:W-:-:S08]  /*03f0*/  DFMA R12, -R18, R8, 1 ;  /* 0x3ff00000120c742b */ /* 0x004fd00000000108 */
[----:B------:R-:W-:-:S08]  /*0400*/  DFMA R12, R12, R12, R12 ;  /* 0x0000000c0c0c722b */ /* 0x000fd0000000000c */
[----:B------:R-:W-:Y:S02]  /*0410*/  DFMA R8, R8, R12, R8 ;  /* 0x0000000c0808722b */ /* 0x000fe40000000008 */
[----:B0-----:R-:W0:Y:S01]  /*0420*/  I2F.F64 R12, R3 ;  /* 0x00000003000c7312 */ /* 0x001e220000201c00 */
[----:B------:R-:W-:-:S05]  /*0430*/  VIADD R0, R6, 0xffffffff ;  /* 0xffffffff06007836 */ /* 0x000fca0000000000 */
[----:B------:R-:W-:Y:S01]  /*0440*/  DFMA R20, -R18, R8, 1 ;  /* 0x3ff000001214742b */ /* 0x000fe20000000108 */
[----:B------:R-:W-:Y:S01]  /*0450*/  IMAD R28, R6, R3, RZ ;  /* 0x00000003061c7224 */ /* 0x000fe200078e02ff */
[C---:B-1----:R-:W-:Y:S01]  /*0460*/  DMUL R10, R14.reuse, UR4 ;  /* 0x000000040e0a7c28 */ /* 0x042fe20008000000 */
[----:B------:R-:W-:Y:S01]  /*0470*/  I2F.F64 R24, R0 ;  /* 0x0000000000187312 */ /* 0x000fe20000201c00 */
[----:B------:R-:W-:-:S04]  /*0480*/  DADD R6, R14, -UR10 ;  /* 0x8000000a0e067e29 */ /* 0x000fc80008000000 */
[----:B------:R-:W-:Y:S02]  /*0490*/  DFMA R20, R8, R20, R8 ;  /* 0x000000140814722b */ /* 0x000fe40000000008 */
[----:B0-----:R-:W-:Y:S01]  /*04a0*/  DMUL R8, R12, UR6 ;  /* 0x000000060c087c28 */ /* 0x001fe20008000000 */
[----:B------:R-:W0:Y:S01]  /*04b0*/  I2F.F64 R22, R28 ;  /* 0x0000001c00167312 */ /* 0x000e220000201c00 */
[----:B------:R-:W-:-:S06]  /*04c0*/  DMUL R26, R10, R6 ;  /* 0x000000060a1a7228 */ /* 0x000fcc0000000000 */
[----:B------:R-:W-:Y:S02]  /*04d0*/  DMUL R6, R8, R20 ;  /* 0x0000001408067228 */ /* 0x000fe40000000000 */
[----:B0-----:R-:W-:-:S06]  /*04e0*/  DFMA R22, R26, R24, R22 ;  /* 0x000000181a16722b */ /* 0x001fcc0000000016 */
[----:B------:R-:W-:Y:S02]  /*04f0*/  DFMA R24, -R18, R6, R8 ;  /* 0x000000061218722b */ /* 0x000fe40000000108 */
[----:B------:R-:W-:Y:S01]  /*0500*/  DFMA R22, -R22, UR8, R14 ;  /* 0x0000000816167c2b */ /* 0x000fe2000800010e */
[----:B------:R-:W-:Y:S01]  /*0510*/  FSETP.GEU.AND P1, PT, |R9|, 6.5827683646048100446e-37, PT ;  /* 0x036000000900780b */ /* 0x000fe20003f2e200 */
[----:B------:R-:W-:Y:S01]  /*0520*/  BSSY.RECONVERGENT B0, `(.L_x_1) ;  /* 0x000000b000007945 */ /* 0x000fe20003800200 */
[----:B---3--:R-:W-:-:S03]  /*0530*/  IMAD.WIDE.U32 R26, R2, 0x8, R4 ;  /* 0x00000008021a7825 */ /* 0x008fc600078e0004 */
[----:B------:R-:W-:Y:S02]  /*0540*/  DFMA R4, R20, R24, R6 ;  /* 0x000000181404722b */ /* 0x000fe40000000006 */
[----:B------:R0:W-:Y:S08]  /*0550*/  ST.E.64 desc[UR36][R26.64], R22 ;  /* 0x000000161a007985 */ /* 0x0001f0000c101b24 */
[----:B------:R-:W-:-:S05]  /*0560*/  FFMA R0, RZ, R19, R5 ;  /* 0x00000013ff007223 */ /* 0x000fca0000000005 */
[----:B------:R-:W-:-:S13]  /*0570*/  FSETP.GT.AND P0, PT, |R0|, 1.469367938527859385e-39, PT ;  /* 0x001000000000780b */ /* 0x000fda0003f04200 */
[----:B0-----:R-:W-:Y:S05]  /*0580*/  @P0 BRA P1, `(.L_x_2) ;  /* 0x0000000000100947 */ /* 0x001fea0000800000 */
[----:B------:R-:W-:-:S07]  /*0590*/  MOV R0, 0x5b0 ;  /* 0x000005b000007802 */ /* 0x000fce0000000f00 */
[----:B------:R-:W-:Y:S05]  /*05a0*/  CALL.REL.NOINC `($__internal_0_$__cuda_sm20_div_rn_f64_full) ;  /* 0x0000000000487944 */ /* 0x000fea0003c00000 */
[----:B------:R-:W-:Y:S02]  /*05b0*/  IMAD.MOV.U32 R4, RZ, RZ, R20 ;  /* 0x000000ffff047224 */ /* 0x000fe400078e0014 */
[----:B------:R-:W-:-:S07]  /*05c0*/  IMAD.MOV.U32 R5, RZ, RZ, R21 ;  /* 0x000000ffff057224 */ /* 0x000fce00078e0015 */
.L_x_2:
[----:B------:R-:W-:Y:S05]  /*05d0*/  BSYNC.RECONVERGENT B0 ;  /* 0x0000000000007941 */ /* 0x000fea0003800200 */
.L_x_1:
[----:B------:R-:W2:Y:S01]  /*05e0*/  LDG.E.64 R16, desc[UR36][R16.64] ;  /* 0x0000002410107981 */ /* 0x000ea2000c1e1b00 */
[----:B------:R-:W0:Y:S01]  /*05f0*/  LDCU.64 UR6, c[0x0][0x3d8] ;  /* 0x00007b00ff0677ac */ /* 0x000e220008000a00 */
[----:B------:R-:W-:Y:S01]  /*0600*/  IMAD.MOV R3, RZ, RZ, -R3 ;  /* 0x000000ffff037224 */ /* 0x000fe200078e0a03 */
[----:B------:R-:W1:Y:S03]  /*0610*/  LDCU.64 UR4, c[0x0][0x3c0] ;  /* 0x00007800ff0477ac */ /* 0x000e660008000a00 */
[----:B------:R-:W3:Y:S01]  /*0620*/  I2F.F64 R6, R3 ;  /* 0x0000000300067312 */ /* 0x000ee20000201c00 */
[----:B------:R-:W4:Y:S01]  /*0630*/  LDCU.64 UR8, c[0x0][0x3b0] ;  /* 0x00007600ff0877ac */ /* 0x000f220008000a00 */
[----:B0-----:R-:W-:Y:S02]  /*0640*/  DADD R14, R14, -UR6 ;  /* 0x800000060e0e7e29 */ /* 0x001fe40008000000 */
[----:B-1----:R-:W-:-:S06]  /*0650*/  DADD R4, R4, UR4 ;  /* 0x0000000404047e29 */ /* 0x002fcc0008000000 */
[----:B------:R-:W-:Y:S02]  /*0660*/  DADD R14, R14, -1 ;  /* 0xbff000000e0e7429 */ /* 0x000fe40000000000 */
[----:B----4-:R-:W-:-:S06]  /*0670*/  DMUL R4, R4, UR8 ;  /* 0x0000000804047c28 */ /* 0x010fcc0008000000 */
[----:B---3--:R-:W-:-:S08]  /*0680*/  DFMA R6, -R10, R14, R6 ;  /* 0x0000000e0a06722b */ /* 0x008fd00000000106 */
[----:B------:R-:W-:Y:S01]  /*0690*/  DFMA R4, R4, R6, R12 ;  /* 0x000000060404722b */ /* 0x000fe2000000000c */
[----:B--2---:R-:W-:-:S06]  /*06a0*/  IMAD.WIDE.U32 R16, R2, 0x8, R16 ;  /* 0x0000000802107825 */ /* 0x004fcc00078e0010 */
[----:B------:R-:W-:Y:S01]  /*06b0*/  ST.E.64 desc[UR36][R16.64], R4 ;  /* 0x0000000410007985 */ /* 0x000fe2000c101b24 */
[----:B------:R-:W-:Y:S05]  /*06c0*/  EXIT ;  /* 0x000000000000794d */ /* 0x000fea0003800000 */
        .weak           $__internal_0_$__cuda_sm20_div_rn_f64_full
        .type           $__internal_0_$__cuda_sm20_div_rn_f64_full,@function
        .size           $__internal_0_$__cuda_sm20_div_rn_f64_full,(.L_x_28 - $__internal_0_$__cuda_sm20_div_rn_f64_full)
$__internal_0_$__cuda_sm20_div_rn_f64_full:
[----:B------:R-:W-:Y:S01]  /*06d0*/  FSETP.GEU.AND P2, PT, |R9|, 1.469367938527859385e-39, PT ;  /* 0x001000000900780b */ /* 0x000fe20003f4e200 */
[--C-:B------:R-:W-:Y:S01]  /*06e0*/  IMAD.MOV.U32 R4, RZ, RZ, R18.reuse ;  /* 0x000000ffff047224 */ /* 0x100fe200078e0012 */
[C---:B------:R-:W-:Y:S01]  /*06f0*/  FSETP.GEU.AND P0, PT, |R19|.reuse, 1.469367938527859385e-39, PT ;  /* 0x001000001300780b */ /* 0x040fe20003f0e200 */
[----:B------:R-:W-:Y:S01]  /*0700*/  IMAD.MOV.U32 R5, RZ, RZ, R19 ;  /* 0x000000ffff057224 */ /* 0x000fe200078e0013 */
[----:B------:R-:W-:Y:S01]  /*0710*/  LOP3.LUT R6, R19, 0x800fffff, RZ, 0xc0, !PT ;  /* 0x800fffff13067812 */ /* 0x000fe200078ec0ff */
[----:B------:R-:W-:Y:S01]  /*0720*/  IMAD.MOV.U32 R27, RZ, RZ, 0x1ca00000 ;  /* 0x1ca00000ff1b7424 */ /* 0x000fe200078e00ff */
[----:B------:R-:W-:Y:S01]  /*0730*/  LOP3.LUT R26, R9, 0x7ff00000, RZ, 0xc0, !PT ;  /* 0x7ff00000091a7812 */ /* 0x000fe200078ec0ff */
[----:B------:R-:W-:Y:S01]  /*0740*/  IMAD.MOV.U32 R20, RZ, RZ, 0x1 ;  /* 0x00000001ff147424 */ /* 0x000fe200078e00ff */
[----:B------:R-:W-:Y:S01]  /*0750*/  LOP3.LUT R7, R6, 0x3ff00000, RZ, 0xfc, !PT ;  /* 0x3ff0000006077812 */ /* 0x000fe200078efcff */
[----:B------:R-:W-:Y:S01]  /*0760*/  IMAD.MOV.U32 R6, RZ, RZ, R18 ;  /* 0x000000ffff067224 */ /* 0x000fe200078e0012 */
[----:B------:R-:W-:Y:S01]  /*0770*/  LOP3.LUT R29, R19, 0x7ff00000, RZ, 0xc0, !PT ;  /* 0x7ff00000131d7812 */ /* 0x000fe200078ec0ff */
[----:B------:R-:W-:Y:S01]  /*0780*/  IMAD.MOV.U32 R18, RZ, RZ, R8 ;  /* 0x000000ffff127224 */ /* 0x000fe200078e0008 */
[----:B------:R-:W-:Y:S01]  /*0790*/  BSSY.RECONVERGENT B1, `(.L_x_3) ;  /* 0x000004d000017945 */ /* 0x000fe20003800200 */
[----:B------:R-:W-:Y:S01]  /*07a0*/  @!P2 LOP3.LUT R21, R5, 0x7ff00000, RZ, 0xc0, !PT ;  /* 0x7ff000000515a812 */ /* 0x000fe200078ec0ff */
[----:B------:R-:W-:Y:S01]  /*07b0*/  @!P2 IMAD.MOV.U32 R22, RZ, RZ, RZ ;  /* 0x000000ffff16a224 */ /* 0x000fe200078e00ff */
[----:B------:R-:W-:Y:S01]  /*07c0*/  @!P0 DMUL R6, R4, 8.98846567431157953865e+307 ;  /* 0x7fe0000004068828 */ /* 0x000fe20000000000 */
[----:B------:R-:W-:-:S02]  /*07d0*/  ISETP.GE.U32.AND P1, PT, R26, R29, PT ;  /* 0x0000001d1a00720c */ /* 0x000fc40003f26070 */
[----:B------:R-:W-:Y:S02]  /*07e0*/  @!P2 ISETP.GE.U32.AND P3, PT, R26, R21, PT ;  /* 0x000000151a00a20c */ /* 0x000fe40003f66070 */
[C---:B------:R-:W-:Y:S01]  /*07f0*/  SEL R19, R27.reuse, 0x63400000, !P1 ;  /* 0x634000001b137807 */ /* 0x040fe20004800000 */
[----:B------:R-:W0:Y:S01]  /*0800*/  MUFU.RCP64H R21, R7 ;  /* 0x0000000700157308 */ /* 0x000e220000001800 */
[----:B------:R-:W-:Y:S02]  /*0810*/  @!P2 SEL R23, R27, 0x63400000, !P3 ;  /* 0x634000001b17a807 */ /* 0x000fe40005800000 */
[--C-:B------:R-:W-:Y:S02]  /*0820*/  LOP3.LUT R19, R19, 0x800fffff, R9.reuse, 0xf8, !PT ;  /* 0x800fffff13137812 */ /* 0x100fe400078ef809 */
[----:B------:R-:W-:Y:S02]  /*0830*/  @!P2 LOP3.LUT R23, R23, 0x80000000, R9, 0xf8, !PT ;  /* 0x800000001717a812 */ /* 0x000fe400078ef809 */
[----:B------:R-:W-:-:S02]  /*0840*/  @!P0 LOP3.LUT R29, R7, 0x7ff00000, RZ, 0xc0, !PT ;  /* 0x7ff00000071d8812 */ /* 0x000fc400078ec0ff */
[----:B------:R-:W-:-:S06]  /*0850*/  @!P2 LOP3.LUT R23, R23, 0x100000, RZ, 0xfc, !PT ;  /* 0x001000001717a812 */ /* 0x000fcc00078efcff */
[----:B------:R-:W-:Y:S02]  /*0860*/  @!P2 DFMA R18, R18, 2, -R22 ;  /* 0x400000001212a82b */ /* 0x000fe40000000816 */
[----:B0-----:R-:W-:-:S08]  /*0870*/  DFMA R22, R20, -R6, 1 ;  /* 0x3ff000001416742b */ /* 0x001fd00000000806 */
[----:B------:R-:W-:-:S08]  /*0880*/  DFMA R22, R22, R22, R22 ;  /* 0x000000161616722b */ /* 0x000fd00000000016 */
[----:B------:R-:W-:-:S08]  /*0890*/  DFMA R22, R20, R22, R20 ;  /* 0x000000161416722b */ /* 0x000fd00000000014 */
[----:B------:R-:W-:-:S08]  /*08a0*/  DFMA R20, R22, -R6, 1 ;  /* 0x3ff000001614742b */ /* 0x000fd00000000806 */
[----:B------:R-:W-:-:S08]  /*08b0*/  DFMA R20, R22, R20, R22 ;  /* 0x000000141614722b */ /* 0x000fd00000000016 */
[----:B------:R-:W-:-:S08]  /*08c0*/  DMUL R22, R20, R18 ;  /* 0x0000001214167228 */ /* 0x000fd00000000000 */
[----:B------:R-:W-:-:S08]  /*08d0*/  DFMA R24, R22, -R6, R18 ;  /* 0x800000061618722b */ /* 0x000fd00000000012 */
[----:B------:R-:W-:Y:S01]  /*08e0*/  DFMA R24, R20, R24, R22 ;  /* 0x000000181418722b */ /* 0x000fe20000000016 */
[----:B------:R-:W-:Y:S01]  /*08f0*/  IMAD.MOV.U32 R22, RZ, RZ, R26 ;  /* 0x000000ffff167224 */ /* 0x000fe200078e001a */
[----:B------:R-:W-:-:S04]  /*0900*/  @!P2 LOP3.LUT R22, R19, 0x7ff00000, RZ, 0xc0, !PT ;  /* 0x7ff000001316a812 */ /* 0x000fc800078ec0ff */
[----:B------:R-:W-:-:S04]  /*0910*/  IADD3 R20, PT, PT, R22, -0x1, RZ ;  /* 0xffffffff16147810 */ /* 0x000fc80007ffe0ff */
[----:B------:R-:W-:Y:S01]  /*0920*/  ISETP.GT.U32.AND P0, PT, R20, 0x7feffffe, PT ;  /* 0x7feffffe1400780c */ /* 0x000fe20003f04070 */
[----:B------:R-:W-:-:S05]  /*0930*/  VIADD R20, R29, 0xffffffff ;  /* 0xffffffff1d147836 */ /* 0x000fca0000000000 */
[----:B------:R-:W-:-:S13]  /*0940*/  ISETP.GT.U32.OR P0, PT, R20, 0x7feffffe, P0 ;  /* 0x7feffffe1400780c */ /* 0x000fda0000704470 */
[----:B------:R-:W-:Y:S05]  /*0950*/  @P0 BRA `(.L_x_4) ;  /* 0x00000000006c0947 */ /* 0x000fea0003800000 */
[----:B------:R-:W-:-:S04]  /*0960*/  LOP3.LUT R9, R5, 0x7ff00000, RZ, 0xc0, !PT ;  /* 0x7ff0000005097812 */ /* 0x000fc800078ec0ff */
[CC--:B------:R-:W-:Y:S02]  /*0970*/  VIADDMNMX R8, R26.reuse, -R9.reuse, 0xb9600000, !PT ;  /* 0xb96000001a087446 */ /* 0x0c0fe40007800909 */
[----:B------:R-:W-:Y:S02]  /*0980*/  ISETP.GE.U32.AND P0, PT, R26, R9, PT ;  /* 0x000000091a00720c */ /* 0x000fe40003f06070 */
[----:B------:R-:W-:Y:S02]  /*0990*/  VIMNMX R8, PT, PT, R8, 0x46a00000, PT ;  /* 0x46a0000008087848 */ /* 0x000fe40003fe0100 */
[----:B------:R-:W-:-:S05]  /*09a0*/  SEL R27, R27, 0x63400000, !P0 ;  /* 0x634000001b1b7807 */ /* 0x000fca0004000000 */
[----:B------:R-:W-:Y:S02]  /*09b0*/  IMAD.IADD R22, R8, 0x1, -R27 ;  /* 0x0000000108167824 */ /* 0x000fe400078e0a1b */
[----:B------:R-:W-:Y:S02]  /*09c0*/  IMAD.MOV.U32 R8, RZ, RZ, RZ ;  /* 0x000000ffff087224 */ /* 0x000fe400078e00ff */
[----:B------:R-:W-:-:S06]  /*09d0*/  VIADD R9, R22, 0x7fe00000 ;  /* 0x7fe0000016097836 */ /* 0x000fcc0000000000 */
[----:B------:R-:W-:-:S10]  /*09e0*/  DMUL R20, R24, R8 ;  /* 0x0000000818147228 */ /* 0x000fd40000000000 */
[----:B------:R-:W-:-:S13]  /*09f0*/  FSETP.GTU.AND P0, PT, |R21|, 1.469367938527859385e-39, PT ;  /* 0x001000001500780b */ /* 0x000fda0003f0c200 */
[----:B------:R-:W-:Y:S05]  /*0a00*/  @P0 BRA `(.L_x_5) ;  /* 0x0000000000940947 */ /* 0x000fea0003800000 */
[----:B------:R-:W-:Y:S01]  /*0a10*/  DFMA R6, R24, -R6, R18 ;  /* 0x800000061806722b */ /* 0x000fe20000000012 */
[----:B------:R-:W-:-:S09]  /*0a20*/  IMAD.MOV.U32 R8, RZ, RZ, RZ ;  /* 0x000000ffff087224 */ /* 0x000fd200078e00ff */
[C---:B------:R-:W-:Y:S02]  /*0a30*/  FSETP.NEU.AND P0, PT, R7.reuse, RZ, PT ;  /* 0x000000ff0700720b */ /* 0x040fe40003f0d000 */
[----:B------:R-:W-:-:S04]  /*0a40*/  LOP3.LUT R5, R7, 0x80000000, R5, 0x48, !PT ;  /* 0x8000000007057812 */ /* 0x000fc800078e4805 */
[----:B------:R-:W-:-:S07]  /*0a50*/  LOP3.LUT R9, R5, R9, RZ, 0xfc, !PT ;  /* 0x0000000905097212 */ /* 0x000fce00078efcff */
[----:B------:R-:W-:Y:S05]  /*0a60*/  @!P0 BRA `(.L_x_5) ;  /* 0x00000000007c8947 */ /* 0x000fea0003800000 */
[----:B------:R-:W-:Y:S01]  /*0a70*/  IMAD.MOV R7, RZ, RZ, -R22 ;  /* 0x000000ffff077224 */ /* 0x000fe200078e0a16 */
[----:B------:R-:W-:Y:S01]  /*0a80*/  DMUL.RP R8, R24, R8 ;  /* 0x0000000818087228 */ /* 0x000fe20000008000 */
[----:B------:R-:W-:-:S06]  /*0a90*/  IMAD.MOV.U32 R6, RZ, RZ, RZ ;  /* 0x000000ffff067224 */ /* 0x000fcc00078e00ff */
[----:B------:R-:W-:-:S03]  /*0aa0*/  DFMA R6, R20, -R6, R24 ;  /* 0x800000061406722b */ /* 0x000fc60000000018 */
[----:B------:R-:W-:-:S03]  /*0ab0*/  LOP3.LUT R5, R9, R5, RZ, 0x3c, !PT ;  /* 0x0000000509057212 */ /* 0x000fc600078e3cff */
[----:B------:R-:W-:-:S04]  /*0ac0*/  IADD3 R6, PT, PT, -R22, -0x43300000, RZ ;  /* 0xbcd0000016067810 */ /* 0x000fc80007ffe1ff */
[----:B------:R-:W-:-:S04]  /*0ad0*/  FSETP.NEU.AND P0, PT, |R7|, R6, PT ;  /* 0x000000060700720b */ /* 0x000fc80003f0d200 */
[----:B------:R-:W-:Y:S02]  /*0ae0*/  FSEL R20, R8, R20, !P0 ;  /* 0x0000001408147208 */ /* 0x000fe40004000000 */
[----:B------:R-:W-:Y:S01]  /*0af0*/  FSEL R21, R5, R21, !P0 ;  /* 0x0000001505157208 */ /* 0x000fe20004000000 */
[----:B------:R-:W-:Y:S06]  /*0b00*/  BRA `(.L_x_5) ;  /* 0x0000000000547947 */ /* 0x000fec0003800000 */
.L_x_4:
[----:B------:R-:W-:-:S14]  /*0b10*/  DSETP.NAN.AND P0, PT, R8, R8, PT ;  /* 0x000000080800722a */ /* 0x000fdc0003f08000 */
[----:B------:R-:W-:Y:S05]  /*0b20*/  @P0 BRA `(.L_x_6) ;  /* 0x0000000000440947 */ /* 0x000fea0003800000 */
[----:B------:R-:W-:-:S14]  /*0b30*/  DSETP.NAN.AND P0, PT, R4, R4, PT ;  /* 0x000000040400722a */ /* 0x000fdc0003f08000 */
[----:B------:R-:W-:Y:S05]  /*0b40*/  @P0 BRA `(.L_x_7) ;  /* 0x0000000000300947 */ /* 0x000fea0003800000 */
[----:B------:R-:W-:Y:S01]  /*0b50*/  ISETP.NE.AND P0, PT, R22, R29, PT ;  /* 0x0000001d1600720c */ /* 0x000fe20003f05270 */
[----:B------:R-:W-:Y:S01]  /*0b60*/  IMAD.MOV.U32 R20, RZ, RZ, 0x0 ;  /* 0x00000000ff147424 */ /* 0x000fe200078e00ff */
[----:B------:R-:W-:-:S11]  /*0b70*/  MOV R21, 0xfff80000 ;  /* 0xfff8000000157802 */ /* 0x000fd60000000f00 */
[----:B------:R-:W-:Y:S05]  /*0b80*/  @!P0 BRA `(.L_x_5) ;  /* 0x0000000000348947 */ /* 0x000fea0003800000 */
[----:B------:R-:W-:Y:S02]  /*0b90*/  ISETP.NE.AND P0, PT, R22, 0x7ff00000, PT ;  /* 0x7ff000001600780c */ /* 0x000fe40003f05270 */
[----:B------:R-:W-:Y:S02]  /*0ba0*/  LOP3.LUT R21, R9, 0x80000000, R5, 0x48, !PT ;  /* 0x8000000009157812 */ /* 0x000fe400078e4805 */
[----:B------:R-:W-:-:S13]  /*0bb0*/  ISETP.EQ.OR P0, PT, R29, RZ, !P0 ;  /* 0x000000ff1d00720c */ /* 0x000fda0004702670 */
[----:B------:R-:W-:Y:S01]  /*0bc0*/  @P0 LOP3.LUT R4, R21, 0x7ff00000, RZ, 0xfc, !PT ;  /* 0x7ff0000015040812 */ /* 0x000fe200078efcff */
[----:B------:R-:W-:Y:S02]  /*0bd0*/  @!P0 IMAD.MOV.U32 R20, RZ, RZ, RZ ;  /* 0x000000ffff148224 */ /* 0x000fe400078e00ff */
[----:B------:R-:W-:Y:S02]  /*0be0*/  @P0 IMAD.MOV.U32 R20, RZ, RZ, RZ ;  /* 0x000000ffff140224 */ /* 0x000fe400078e00ff */
[----:B------:R-:W-:Y:S01]  /*0bf0*/  @P0 IMAD.MOV.U32 R21, RZ, RZ, R4 ;  /* 0x000000ffff150224 */ /* 0x000fe200078e0004 */
[----:B------:R-:W-:Y:S06]  /*0c00*/  BRA `(.L_x_5) ;  /* 0x0000000000147947 */ /* 0x000fec0003800000 */
.L_x_7:
[----:B------:R-:W-:Y:S01]  /*0c10*/  LOP3.LUT R21, R5, 0x80000, RZ, 0xfc, !PT ;  /* 0x0008000005157812 */ /* 0x000fe200078efcff */
[----:B------:R-:W-:Y:S01]  /*0c20*/  IMAD.MOV.U32 R20, RZ, RZ, R4 ;  /* 0x000000ffff147224 */ /* 0x000fe200078e0004 */
[----:B------:R-:W-:Y:S06]  /*0c30*/  BRA `(.L_x_5) ;  /* 0x0000000000087947 */ /* 0x000fec0003800000 */
.L_x_6:
[----:B------:R-:W-:Y:S01]  /*0c40*/  LOP3.LUT R21, R9, 0x80000, RZ, 0xfc, !PT ;  /* 0x0008000009157812 */ /* 0x000fe200078efcff */
[----:B------:R-:W-:-:S07]  /*0c50*/  IMAD.MOV.U32 R20, RZ, RZ, R8 ;  /* 0x000000ffff147224 */ /* 0x000fce00078e0008 */
.L_x_5:
[----:B------:R-:W-:Y:S05]  /*0c60*/  BSYNC.RECONVERGENT B1 ;  /* 0x0000000000017941 */ /* 0x000fea0003800200 */
.L_x_3:
[----:B------:R-:W-:Y:S02]  /*0c70*/  IMAD.MOV.U32 R4, RZ, RZ, R0 ;  /* 0x000000ffff047224 */ /* 0x000fe400078e0000 */
[----:B------:R-:W-:-:S04]  /*0c80*/  IMAD.MOV.U32 R5, RZ, RZ, 0x0 ;  /* 0x00000000ff057424 */ /* 0x000fc800078e00ff */
[----:B------:R-:W-:Y:S05]  /*0c90*/  RET.REL.NODEC R4 `(_Z18simulate_kernel_v3PPdS0_S0_diiddddddd) ;  /* 0xfffffff004d87950 */ /* 0x000fea0003c3ffff */
.L_x_8:
[----:B------:R-:W-:-:S00]  /*0ca0*/  BRA `(.L_x_8) ;  /* 0xfffffffc00fc7947 */ /* 0x000fc0000383ffff */
[----:B------:R-:W-:-:S00]  /*0cb0*/  NOP ;  /* 0x0000000000007918 */ /* 0x000fc00000000000 */
        /* <DEDUP_REMOVED lines=12> */
.L_x_28:


//--------------------- .text._Z18simulate_kernel_v2PPdS0_S0_diiddddddd --------------------------
	.section	.text._Z18simulate_kernel_v2PPdS0_S0_diiddddddd,"ax",@progbits
	.align	128
        .global         _Z18simulate_kernel_v2PPdS0_S0_diiddddddd
        .type           _Z18simulate_kernel_v2PPdS0_S0_diiddddddd,@function
        .size           _Z18simulate_kernel_v2PPdS0_S0_diiddddddd,(.L_x_29 - _Z18simulate_kernel_v2PPdS0_S0_diiddddddd)
        .other          _Z18simulate_kernel_v2PPdS0_S0_diiddddddd,@"STO_CUDA_ENTRY STV_DEFAULT"
_Z18simulate_kernel_v2PPdS0_S0_diiddddddd:
.text._Z18simulate_kernel_v2PPdS0_S0_diiddddddd:
[----:B------:R-:W-:Y:S01]  /*0000*/  LDC R1, c[0x0][0x37c] ;  /* 0x0000df00ff017b82 */ /* 0x000fe20000000800 */
[----:B------:R-:W0:Y:S07]  /*0010*/  S2R R3, SR_TID.X ;  /* 0x0000000000037919 */ /* 0x000e2e0000002100 */
[----:B------:R-:W1:Y:S01]  /*0020*/  LDC R6, c[0x0][0x364] ;  /* 0x0000d900ff067b82 */ /* 0x000e620000000800 */
[----:B------:R-:W2:Y:S07]  /*0030*/  LDCU.64 UR4, c[0x0][0x358] ;  /* 0x00006b00ff0477ac */ /* 0x000eae0008000a00 */
[----:B------:R-:W0:Y:S08]  /*0040*/  S2UR UR6, SR_CTAID.X ;  /* 0x00000000000679c3 */ /* 0x000e300000002500 */
[----:B------:R-:W3:Y:S01]  /*0050*/  LDC.64 R4, c[0x0][0x388] ;  /* 0x0000e200ff047b82 */ /* 0x000ee20000000a00 */
[----:B------:R-:W1:Y:S01]  /*0060*/  S2R R7, SR_TID.Y ;  /* 0x0000000000077919 */ /* 0x000e620000002200 */
[----:B------:R-:W4:Y:S06]  /*0070*/  LDCU.128 UR8, c[0x0][0x3b0] ;  /* 0x00007600ff0877ac */ /* 0x000f2c0008000c00 */
[----:B------:R-:W0:Y:S08]  /*0080*/  LDC R0, c[0x0][0x360] ;  /* 0x0000d800ff007b82 */ /* 0x000e300000000800 */
[----:B------:R-:W5:Y:S01]  /*0090*/  LDC.64 R20, c[0x0][0x380] ;  /* 0x0000e000ff147b82 */ /* 0x000f620000000a00 */
[----:B0-----:R-:W-:-:S04]  /*00a0*/  IMAD R0, R0, UR6, R3 ;  /* 0x0000000600007c24 */ /* 0x001fc8000f8e0203 */
[----:B---3--:R-:W-:-:S05]  /*00b0*/  IMAD.WIDE R4, R0, 0x8, R4 ;  /* 0x0000000800047825 */ /* 0x008fca00078e0204 */
[----:B--2---:R-:W2:Y:S04]  /*00c0*/  LDG.E.64 R2, desc[UR4][R4.64] ;  /* 0x0000000404027981 */ /* 0x004ea8000c1e1b00 */
[----:B------:R-:W3:Y:S04]  /*00d0*/  LDG.E.64 R10, desc[UR4][R4.64+0x8] ;  /* 0x00000804040a7981 */ /* 0x000ee8000c1e1b00 */
[----:B------:R-:W4:Y:S01]  /*00e0*/  LDG.E.64 R16, desc[UR4][R4.64+-0x8] ;  /* 0xfffff80404107981 */ /* 0x000f22000c1e1b00 */
[----:B------:R-:W1:Y:S02]  /*00f0*/  S2UR UR6, SR_CTAID.Y ;  /* 0x00000000000679c3 */ /* 0x000e640000002600 */
[----:B-1----:R-:W-:Y:S01]  /*0100*/  IMAD R6, R6, UR6, R7 ;  /* 0x0000000606067c24 */ /* 0x002fe2000f8e0207 */
[----:B------:R-:W0:Y:S03]  /*0110*/  LDCU.64 UR6, c[0x0][0x3a8] ;  /* 0x00007500ff0677ac */ /* 0x000e260008000a00 */
[----:B--2---:R-:W-:-:S05]  /*0120*/  IMAD.WIDE.U32 R18, R6, 0x8, R2 ;  /* 0x0000000806127825 */ /* 0x004fca00078e0002 */
[----:B------:R-:W2:Y:S04]  /*0130*/  LDG.E.64 R8, desc[UR4][R18.64+0x8] ;  /* 0x0000080412087981 */ /* 0x000ea8000c1e1b00 */
[----:B------:R-:W2:Y:S01]  /*0140*/  LDG.E.64 R12, desc[UR4][R18.64+-0x8] ;  /* 0xfffff804120c7981 */ /* 0x000ea2000c1e1b00 */
[----:B---3--:R-:W-:-:S03]  /*0150*/  IMAD.WIDE.U32 R14, R6, 0x8, R10 ;  /* 0x00000008060e7825 */ /* 0x008fc600078e000a */
[----:B------:R1:W3:Y:S01]  /*0160*/  LDG.E.64 R2, desc[UR4][R18.64] ;  /* 0x0000000412027981 */ /* 0x0002e2000c1e1b00 */
[----:B----4-:R-:W-:-:S03]  /*0170*/  IMAD.WIDE.U32 R16, R6, 0x8, R16 ;  /* 0x0000000806107825 */ /* 0x010fc600078e0010 */
[----:B------:R-:W4:Y:S04]  /*0180*/  LDG.E.64 R14, desc[UR4][R14.64] ;  /* 0x000000040e0e7981 */ /* 0x000f28000c1e1b00 */
[----:B------:R-:W4:Y:S01]  /*0190*/  LDG.E.64 R16, desc[UR4][R16.64] ;  /* 0x0000000410107981 */ /* 0x000f22000c1e1b00 */
[----:B-----5:R-:W-:Y:S01]  /*01a0*/  IMAD.WIDE R10, R0, 0x8, R20 ;  /* 0x00000008000a7825 */ /* 0x020fe200078e0214 */
[----:B-1----:R-:W1:Y:S04]  /*01b0*/  LDC.64 R18, c[0x0][0x390] ;  /* 0x0000e400ff127b82 */ /* 0x002e680000000a00 */
[----:B------:R-:W5:Y:S01]  /*01c0*/  LDG.E.64 R4, desc[UR4][R10.64] ;  /* 0x000000040a047981 */ /* 0x000f62000c1e1b00 */
[----:B--2---:R-:W-:-:S03]  /*01d0*/  DADD R8, R8, R12 ;  /* 0x0000000008087229 */ /* 0x004fc6000000000c */
[----:B------:R-:W2:Y:S05]  /*01e0*/  LDC.64 R12, c[0x0][0x398] ;  /* 0x0000e600ff0c7b82 */ /* 0x000eaa0000000a00 */
[----:B---3--:R-:W-:-:S08]  /*01f0*/  DFMA R8, R2, -4, R8 ;  /* 0xc01000000208782b */ /* 0x008fd00000000008 */
[----:B----4-:R-:W-:Y:S01]  /*0200*/  DADD R8, R8, R14 ;  /* 0x0000000008087229 */ /* 0x010fe2000000000e */
[----:B-----5:R-:W-:-:S07]  /*0210*/  IMAD.WIDE.U32 R4, R6, 0x8, R4 ;  /* 0x0000000806047825 */ /* 0x020fce00078e0004 */
[----:B------:R-:W-:-:S08]  /*0220*/  DADD R8, R8, R16 ;  /* 0x0000000008087229 */ /* 0x000fd00000000010 */
[----:B--2---:R-:W-:Y:S01]  /*0230*/  DFMA R8, R8, R12, R2 ;  /* 0x0000000c0808722b */ /* 0x004fe20000000002 */
[----:B-1----:R-:W-:-:S06]  /*0240*/  IMAD.WIDE R2, R0, 0x8, R18 ;  /* 0x0000000800027825 */ /* 0x002fcc00078e0212 */
[----:B------:R1:W-:Y:S04]  /*0250*/  STG.E.64 desc[UR4][R4.64], R8 ;  /* 0x0000000804007986 */ /* 0x0003e8000c101b04 */
[----:B------:R-:W2:Y:S04]  /*0260*/  LDG.E.64 R12, desc[UR4][R10.64] ;  /* 0x000000040a0c7981 */ /* 0x000ea8000c1e1b00 */
[----:B------:R-:W3:Y:S01]  /*0270*/  LDG.E.64 R16, desc[UR4][R2.64] ;  /* 0x0000000402107981 */ /* 0x000ee2000c1e1b00 */
[----:B--2---:R-:W-:-:S05]  /*0280*/  IMAD.WIDE.U32 R12, R6, 0x8, R12 ;  /* 0x00000008060c7825 */ /* 0x004fca00078e000c */
[----:B------:R-:W0:Y:S01]  /*0290*/  LDG.E.64 R14, desc[UR4][R12.64] ;  /* 0x000000040c0e7981 */ /* 0x000e22000c1e1b00 */
[----:B---3--:R-:W-:-:S06]  /*02a0*/  IMAD.WIDE.U32 R18, R6, 0x8, R16 ;  /* 0x0000000806127825 */ /* 0x008fcc00078e0010 */
[----:B------:R-:W2:Y:S01]  /*02b0*/  LDG.E.64 R18, desc[UR4][R18.64] ;  /* 0x0000000412127981 */ /* 0x000ea2000c1e1b00 */
[C---:B0-----:R-:W-:Y:S01]  /*02c0*/  DMUL R16, R14.reuse, UR6 ;  /* 0x000000060e107c28 */ /* 0x041fe20008000000 */
[----:B------:R-:W0:Y:S01]  /*02d0*/  LDCU.64 UR6, c[0x0][0x3d0] ;  /* 0x00007a00ff0677ac */ /* 0x000e220008000a00 */
[C---:B-1----:R-:W-:Y:S02]  /*02e0*/  DADD R4, R14.reuse, -UR10 ;  /* 0x8000000a0e047e29 */ /* 0x042fe40008000000 */
[C---:B------:R-:W-:Y:S02]  /*02f0*/  DADD R8, R14.reuse, -1 ;  /* 0xbff000000e087429 */ /* 0x040fe40000000000 */
[----:B--2---:R-:W-:-:S04]  /*0300*/  DMUL R20, R14, R18 ;  /* 0x000000120e147228 */ /* 0x004fc80000000000 */
[----:B------:R-:W-:-:S08]  /*0310*/  DMUL R4, R16, R4 ;  /* 0x0000000410047228 */ /* 0x000fd00000000000 */
[----:B------:R-:W-:-:S08]  /*0320*/  DFMA R4, R4, R8, R20 ;  /* 0x000000080404722b */ /* 0x000fd00000000014 */
[----:B------:R-:W-:-:S07]  /*0330*/  DFMA R16, -R4, UR8, R14 ;  /* 0x0000000804107c2b */ /* 0x000fce000800010e */
[----:B------:R1:W-:Y:S04]  /*0340*/  STG.E.64 desc[UR4][R12.64], R16 ;  /* 0x000000100c007986 */ /* 0x0003e8000c101b04 */
[----:B------:R-:W2:Y:S04]  /*0350*/  LDG.E.64 R10, desc[UR4][R10.64] ;  /* 0x000000040a0a7981 */ /* 0x000ea8000c1e1b00 */
[----:B------:R-:W3:Y:S01]  /*0360*/  LDG.E.64 R2, desc[UR4][R2.64] ;  /* 0x0000000402027981 */ /* 0x000ee2000c1e1b00 */
[----:B--2---:R-:W-:-:S06]  /*0370*/  IMAD.WIDE.U32 R8, R6, 0x8, R10 ;  /* 0x0000000806087825 */ /* 0x004fcc00078e000a */
[----:B------:R-:W0:Y:S01]  /*0380*/  LDG.E.64 R8, desc[UR4][R8.64] ;  /* 0x0000000408087981 */ /* 0x000e22000c1e1b00 */
[----:B---3--:R-:W-:-:S05]  /*0390*/  IMAD.WIDE.U32 R6, R6, 0x8, R2 ;  /* 0x0000000806067825 */ /* 0x008fca00078e0002 */
[----:B------:R-:W2:Y:S01]  /*03a0*/  LDG.E.64 R4, desc[UR4][R6.64] ;  /* 0x0000000406047981 */ /* 0x000ea2000c1e1b00 */
[----:B------:R-:W-:Y:S01]  /*03b0*/  IMAD.MOV.U32 R18, RZ, RZ, 0x1 ;  /* 0x00000001ff127424 */ /* 0x000fe200078e00ff */
[----:B------:R-:W-:Y:S01]  /*03c0*/  BSSY.RECONVERGENT B0, `(.L_x_9) ;  /* 0x0000015000007945 */ /* 0x000fe20003800200 */
[----:B0-----:R-:W-:Y:S01]  /*03d0*/  DADD R14, R8, UR6 ;  /* 0x00000006080e7e29 */ /* 0x001fe20008000000 */
[----:B------:R-:W2:Y:S05]  /*03e0*/  LDCU.64 UR6, c[0x0][0x3c8] ;  /* 0x00007900ff0677ac */ /* 0x000eaa0008000a00 */
[----:B------:R-:W1:Y:S02]  /*03f0*/  MUFU.RCP64H R19, R15 ;  /* 0x0000000f00137308 */ /* 0x000e640000001800 */
[----:B-1----:R-:W-:-:S08]  /*0400*/  DFMA R12, -R14, R18, 1 ;  /* 0x3ff000000e0c742b */ /* 0x002fd00000000112 */
[----:B------:R-:W-:-:S08]  /*0410*/  DFMA R12, R12, R12, R12 ;  /* 0x0000000c0c0c722b */ /* 0x000fd0000000000c */
[----:B------:R-:W-:Y:S02]  /*0420*/  DFMA R18, R18, R12, R18 ;  /* 0x0000000c1212722b */ /* 0x000fe40000000012 */
[----:B--2---:R-:W-:-:S06]  /*0430*/  DMUL R12, R4, UR6 ;  /* 0x00000006040c7c28 */ /* 0x004fcc0008000000 */
[----:B------:R-:W-:-:S04]  /*0440*/  DFMA R2, -R14, R18, 1 ;  /* 0x3ff000000e02742b */ /* 0x000fc80000000112 */
[----:B------:R-:W-:-:S04]  /*0450*/  FSETP.GEU.AND P1, PT, |R13|, 6.5827683646048100446e-37, PT ;  /* 0x036000000d00780b */ /* 0x000fc80003f2e200 */
[----:B------:R-:W-:-:S08]  /*0460*/  DFMA R2, R18, R2, R18 ;  /* 0x000000021202722b */ /* 0x000fd00000000012 */
[----:B------:R-:W-:-:S08]  /*0470*/  DMUL R10, R12, R2 ;  /* 0x000000020c0a7228 */ /* 0x000fd00000000000 */
[----:B------:R-:W-:-:S08]  /*0480*/  DFMA R16, -R14, R10, R12 ;  /* 0x0000000a0e10722b */ /* 0x000fd0000000010c */
[----:B------:R-:W-:-:S10]  /*0490*/  DFMA R2, R2, R16, R10 ;  /* 0x000000100202722b */ /* 0x000fd4000000000a */
[----:B------:R-:W-:-:S05]  /*04a0*/  FFMA R0, RZ, R15, R3 ;  /* 0x0000000fff007223 */ /* 0x000fca0000000003 */
[----:B------:R-:W-:-:S13]  /*04b0*/  FSETP.GT.AND P0, PT, |R0|, 1.469367938527859385e-39, PT ;  /* 0x001000000000780b */ /* 0x000fda0003f04200 */
[----:B------:R-:W-:Y:S05]  /*04c0*/  @P0 BRA P1, `(.L_x_10) ;  /* 0x0000000000100947 */ /* 0x000fea0000800000 */
[----:B------:R-:W-:-:S07]  /*04d0*/  MOV R0, 0x4f0 ;  /* 0x000004f000007802 */ /* 0x000fce0000000f00 */
[----:B------:R-:W-:Y:S05]  /*04e0*/  CALL.REL.NOINC `($__internal_1_$__cuda_sm20_div_rn_f64_full) ;  /* 0x0000000000407944 */ /* 0x000fea0003c00000 */
[----:B------:R-:W-:Y:S02]  /*04f0*/  IMAD.MOV.U32 R2, RZ, RZ, R18 ;  /* 0x000000ffff027224 */ /* 0x000fe400078e0012 */
[----:B------:R-:W-:-:S07]  /*0500*/  IMAD.MOV.U32 R3, RZ, RZ, R19 ;  /* 0x000000ffff037224 */ /* 0x000fce00078e0013 */
.L_x_10:
[----:B------:R-:W-:Y:S05]  /*0510*/  BSYNC.RECONVERGENT B0 ;  /* 0x0000000000007941 */ /* 0x000fea0003800200 */
.L_x_9:
[----:B------:R-:W0:Y:S01]  /*0520*/  LDCU.64 UR8, c[0x0][0x3d8] ;  /* 0x00007b00ff0877ac */ /* 0x000e220008000a00 */
[----:B------:R-:W1:Y:S01]  /*0530*/  LDCU.64 UR6, c[0x0][0x3c0] ;  /* 0x00007800ff0677ac */ /* 0x000e620008000a00 */
[----:B------:R-:W2:Y:S01]  /*0540*/  LDCU.64 UR12, c[0x0][0x3a8] ;  /* 0x00007500ff0c77ac */ /* 0x000ea20008000a00 */
[----:B------:R-:W3:Y:S01]  /*0550*/  LDCU.64 UR10, c[0x0][0x3b0] ;  /* 0x00007600ff0a77ac */ /* 0x000ee20008000a00 */
[----:B0-----:R-:W-:Y:S02]  /*0560*/  DADD R10, R8, -UR8 ;  /* 0x80000008080a7e29 */ /* 0x001fe40008000000 */
[----:B-1----:R-:W-:Y:S02]  /*0570*/  DADD R2, R2, UR6 ;  /* 0x0000000602027e29 */ /* 0x002fe40008000000 */
[----:B--2---:R-:W-:-:S04]  /*0580*/  DMUL R8, R8, UR12 ;  /* 0x0000000c08087c28 */ /* 0x004fc80008000000 */
[----:B------:R-:W-:Y:S02]  /*0590*/  DADD R10, R10, -1 ;  /* 0xbff000000a0a7429 */ /* 0x000fe40000000000 */
[----:B---3--:R-:W-:-:S06]  /*05a0*/  DMUL R2, R2, UR10 ;  /* 0x0000000a02027c28 */ /* 0x008fcc0008000000 */
[----:B------:R-:W-:-:S08]  /*05b0*/  DFMA R8, -R8, R10, -R4 ;  /* 0x0000000a0808722b */ /* 0x000fd00000000904 */
[----:B------:R-:W-:-:S07]  /*05c0*/  DFMA R2, R2, R8, R4 ;  /* 0x000000080202722b */ /* 0x000fce0000000004 */
[----:B------:R-:W-:Y:S01]  /*05d0*/  STG.E.64 desc[UR4][R6.64], R2 ;  /* 0x0000000206007986 */ /* 0x000fe2000c101b04 */
[----:B------:R-:W-:Y:S05]  /*05e0*/  EXIT ;  /* 0x000000000000794d */ /* 0x000fea0003800000 */
        .weak           $__internal_1_$__cuda_sm20_div_rn_f64_full
        .type           $__internal_1_$__cuda_sm20_div_rn_f64_full,@function
        .size           $__internal_1_$__cuda_sm20_div_rn_f64_full,(.L_x_29 - $__internal_1_$__cuda_sm20_div_rn_f64_full)
$__internal_1_$__cuda_sm20_div_rn_f64_full:
[C---:B------:R-:W-:Y:S01]  /*05f0*/  FSETP.GEU.AND P0, PT, |R15|.reuse, 1.469367938527859385e-39, PT ;  /* 0x001000000f00780b */ /* 0x040fe20003f0e200 */
[--C-:B------:R-:W-:Y:S01]  /*0600*/  IMAD.MOV.U32 R10, RZ, RZ, R14.reuse ;  /* 0x000000ffff0a7224 */ /* 0x100fe200078e000e */
[----:B------:R-:W-:Y:S01]  /*0610*/  LOP3.LUT R2, R15, 0x800fffff, RZ, 0xc0, !PT ;  /* 0x800fffff0f027812 */ /* 0x000fe200078ec0ff */
[----:B------:R-:W-:Y:S01]  /*0620*/  IMAD.MOV.U32 R11, RZ, RZ, R15 ;  /* 0x000000ffff0b7224 */ /* 0x000fe200078e000f */
[C---:B------:R-:W-:Y:S01]  /*0630*/  FSETP.GEU.AND P2, PT, |R13|.reuse, 1.469367938527859385e-39, PT ;  /* 0x001000000d00780b */ /* 0x040fe20003f4e200 */
[----:B------:R-:W-:Y:S01]  /*0640*/  IMAD.MOV.U32 R16, RZ, RZ, 0x1 ;  /* 0x00000001ff107424 */ /* 0x000fe200078e00ff */
[----:B------:R-:W-:Y:S01]  /*0650*/  LOP3.LUT R3, R2, 0x3ff00000, RZ, 0xfc, !PT ;  /* 0x3ff0000002037812 */ /* 0x000fe200078efcff */
[----:B------:R-:W-:Y:S01]  /*0660*/  IMAD.MOV.U32 R2, RZ, RZ, R14 ;  /* 0x000000ffff027224 */ /* 0x000fe200078e000e */
[----:B------:R-:W-:Y:S01]  /*0670*/  LOP3.LUT R20, R13, 0x7ff00000, RZ, 0xc0, !PT ;  /* 0x7ff000000d147812 */ /* 0x000fe200078ec0ff */
[----:B------:R-:W-:Y:S01]  /*0680*/  IMAD.MOV.U32 R14, RZ, RZ, R12 ;  /* 0x000000ffff0e7224 */ /* 0x000fe200078e000c */
[----:B------:R-:W-:Y:S01]  /*0690*/  LOP3.LUT R23, R15, 0x7ff00000, RZ, 0xc0, !PT ;  /* 0x7ff000000f177812 */ /* 0x000fe200078ec0ff */
[----:B------:R-:W-:Y:S02]  /*06a0*/  BSSY.RECONVERGENT B1, `(.L_x_11) ;  /* 0x000004e000017945 */ /* 0x000fe40003800200 */
[----:B------:R-:W-:Y:S01]  /*06b0*/  @!P0 DMUL R2, R10, 8.98846567431157953865e+307 ;  /* 0x7fe000000a028828 */ /* 0x000fe20000000000 */
[----:B------:R-:W-:Y:S01]  /*06c0*/  ISETP.GE.U32.AND P1, PT, R20, R23, PT ;  /* 0x000000171400720c */ /* 0x000fe20003f26070 */
[----:B------:R-:W-:-:S02]  /*06d0*/  IMAD.MOV.U32 R22, RZ, RZ, R20 ;  /* 0x000000ffff167224 */ /* 0x000fc400078e0014 */
[----:B------:R-:W-:Y:S02]  /*06e0*/  @!P2 LOP3.LUT R21, R11, 0x7ff00000, RZ, 0xc0, !PT ;  /* 0x7ff000000b15a812 */ /* 0x000fe400078ec0ff */
[----:B------:R-:W0:Y:S02]  /*06f0*/  MUFU.RCP64H R17, R3 ;  /* 0x0000000300117308 */ /* 0x000e240000001800 */
[----:B------:R-:W-:Y:S01]  /*0700*/  @!P2 ISETP.GE.U32.AND P3, PT, R20, R21, PT ;  /* 0x000000151400a20c */ /* 0x000fe20003f66070 */
[----:B------:R-:W-:Y:S01]  /*0710*/  IMAD.MOV.U32 R21, RZ, RZ, 0x1ca00000 ;  /* 0x1ca00000ff157424 */ /* 0x000fe200078e00ff */
[----:B------:R-:W-:-:S04]  /*0720*/  @!P0 LOP3.LUT R23, R3, 0x7ff00000, RZ, 0xc0, !PT ;  /* 0x7ff0000003178812 */ /* 0x000fc800078ec0ff */
[----:B------:R-:W-:-:S04]  /*0730*/  SEL R15, R21, 0x63400000, !P1 ;  /* 0x63400000150f7807 */ /* 0x000fc80004800000 */
[----:B------:R-:W-:Y:S01]  /*0740*/  LOP3.LUT R15, R15, 0x800fffff, R13, 0xf8, !PT ;  /* 0x800fffff0f0f7812 */ /* 0x000fe200078ef80d */
[----:B0-----:R-:W-:-:S08]  /*0750*/  DFMA R18, R16, -R2, 1 ;  /* 0x3ff000001012742b */ /* 0x001fd00000000802 */
[----:B------:R-:W-:-:S08]  /*0760*/  DFMA R18, R18, R18, R18 ;  /* 0x000000121212722b */ /* 0x000fd00000000012 */
[----:B------:R-:W-:Y:S01]  /*0770*/  DFMA R16, R16, R18, R16 ;  /* 0x000000121010722b */ /* 0x000fe20000000010 */
[----:B------:R-:W-:-:S04]  /*0780*/  @!P2 SEL R19, R21, 0x63400000, !P3 ;  /* 0x634000001513a807 */ /* 0x000fc80005800000 */
[----:B------:R-:W-:-:S03]  /*0790*/  @!P2 LOP3.LUT R24, R19, 0x80000000, R13, 0xf8, !PT ;  /* 0x800000001318a812 */ /* 0x000fc600078ef80d */
[----:B------:R-:W-:Y:S01]  /*07a0*/  DFMA R18, R16, -R2, 1 ;  /* 0x3ff000001012742b */ /* 0x000fe20000000802 */
[----:B------:R-:W-:Y:S01]  /*07b0*/  @!P2 LOP3.LUT R25, R24, 0x100000, RZ, 0xfc, !PT ;  /* 0x001000001819a812 */ /* 0x000fe200078efcff */
[----:B------:R-:W-:-:S06]  /*07c0*/  @!P2 IMAD.MOV.U32 R24, RZ, RZ, RZ ;  /* 0x000000ffff18a224 */ /* 0x000fcc00078e00ff */
[----:B------:R-:W-:Y:S02]  /*07d0*/  DFMA R16, R16, R18, R16 ;  /* 0x000000121010722b */ /* 0x000fe40000000010 */
[----:B------:R-:W-:-:S08]  /*07e0*/  @!P2 DFMA R14, R14, 2, -R24 ;  /* 0x400000000e0ea82b */ /* 0x000fd00000000818 */
[----:B------:R-:W-:Y:S02]  /*07f0*/  DMUL R18, R16, R14 ;  /* 0x0000000e10127228 */ /* 0x000fe40000000000 */
[----:B------:R-:W-:-:S05]  /*0800*/  @!P2 LOP3.LUT R22, R15, 0x7ff00000, RZ, 0xc0, !PT ;  /* 0x7ff000000f16a812 */ /* 0x000fca00078ec0ff */
[----:B------:R-:W-:Y:S01]  /*0810*/  VIADD R26, R22, 0xffffffff ;  /* 0xffffffff161a7836 */ /* 0x000fe20000000000 */
[----:B------:R-:W-:-:S04]  /*0820*/  DFMA R24, R18, -R2, R14 ;  /* 0x800000021218722b */ /* 0x000fc8000000000e */
[----:B------:R-:W-:Y:S01]  /*0830*/  ISETP.GT.U32.AND P0, PT, R26, 0x7feffffe, PT ;  /* 0x7feffffe1a00780c */ /* 0x000fe20003f04070 */
[----:B------:R-:W-:-:S03]  /*0840*/  VIADD R26, R23, 0xffffffff ;  /* 0xffffffff171a7836 */ /* 0x000fc60000000000 */
[----:B------:R-:W-:Y:S02]  /*0850*/  DFMA R16, R16, R24, R18 ;  /* 0x000000181010722b */ /* 0x000fe40000000012 */
[----:B------:R-:W-:-:S13]  /*0860*/  ISETP.GT.U32.OR P0, PT, R26, 0x7feffffe, P0 ;  /* 0x7feffffe1a00780c */ /* 0x000fda0000704470 */
[----:B------:R-:W-:Y:S05]  /*0870*/  @P0 BRA `(.L_x_12) ;  /* 0x00000000006c0947 */ /* 0x000fea0003800000 */
[----:B------:R-:W-:-:S04]  /*0880*/  LOP3.LUT R13, R11, 0x7ff00000, RZ, 0xc0, !PT ;  /* 0x7ff000000b0d7812 */ /* 0x000fc800078ec0ff */
[CC--:B------:R-:W-:Y:S02]  /*0890*/  VIADDMNMX R12, R20.reuse, -R13.reuse, 0xb9600000, !PT ;  /* 0xb9600000140c7446 */ /* 0x0c0fe4000780090d */
[----:B------:R-:W-:Y:S01]  /*08a0*/  ISETP.GE.U32.AND P0, PT, R20, R13, PT ;  /* 0x0000000d1400720c */ /* 0x000fe20003f06070 */
[----:B------:R-:W-:Y:S01]  /*08b0*/  IMAD.MOV.U32 R20, RZ, RZ, RZ ;  /* 0x000000ffff147224 */ /* 0x000fe200078e00ff */
[----:B------:R-:W-:Y:S02]  /*08c0*/  VIMNMX R12, PT, PT, R12, 0x46a00000, PT ;  /* 0x46a000000c0c7848 */ /* 0x000fe40003fe0100 */
[----:B------:R-:W-:-:S05]  /*08d0*/  SEL R21, R21, 0x63400000, !P0 ;  /* 0x6340000015157807 */ /* 0x000fca0004000000 */
[----:B------:R-:W-:-:S04]  /*08e0*/  IMAD.IADD R12, R12, 0x1, -R21 ;  /* 0x000000010c0c7824 */ /* 0x000fc800078e0a15 */
        /* <DEDUP_REMOVED lines=10> */
[----:B------:R-:W-:Y:S02]  /*0990*/  IMAD.MOV R3, RZ, RZ, -R12 ;  /* 0x000000ffff037224 */ /* 0x000fe400078e0a0c */
[----:B------:R-:W-:-:S06]  /*09a0*/  IMAD.MOV.U32 R2, RZ, RZ, RZ ;  /* 0x000000ffff027224 */ /* 0x000fcc00078e00ff */
[----:B------:R-:W-:Y:S02]  /*09b0*/  DFMA R2, R18, -R2, R16 ;  /* 0x800000021202722b */ /* 0x000fe40000000010 */
[----:B------:R-:W-:-:S04]  /*09c0*/  DMUL.RP R16, R16, R20 ;  /* 0x0000001410107228 */ /* 0x000fc80000008000 */
[----:B------:R-:W-:-:S04]  /*09d0*/  IADD3 R2, PT, PT, -R12, -0x43300000, RZ ;  /* 0xbcd000000c027810 */ /* 0x000fc80007ffe1ff */
[----:B------:R-:W-:Y:S02]  /*09e0*/  FSETP.NEU.AND P0, PT, |R3|, R2, PT ;  /* 0x000000020300720b */ /* 0x000fe40003f0d200 */
[----:B------:R-:W-:Y:S02]  /*09f0*/  LOP3.LUT R11, R17, R11, RZ, 0x3c, !PT ;  /* 0x0000000b110b7212 */ /* 0x000fe400078e3cff */
[----:B------:R-:W-:Y:S02]  /*0a00*/  FSEL R18, R16, R18, !P0 ;  /* 0x0000001210127208 */ /* 0x000fe40004000000 */
[----:B------:R-:W-:Y:S01]  /*0a10*/  FSEL R19, R11, R19, !P0 ;  /* 0x000000130b137208 */ /* 0x000fe20004000000 */
[----:B------:R-:W-:Y:S06]  /*0a20*/  BRA `(.L_x_13) ;  /* 0x0000000000547947 */ /* 0x000fec0003800000 */
.L_x_12:
[----:B------:R-:W-:-:S14]  /*0a30*/  DSETP.NAN.AND P0, PT, R12, R12, PT ;  /* 0x0000000c0c00722a */ /* 0x000fdc0003f08000 */
[----:B------:R-:W-:Y:S05]  /*0a40*/  @P0 BRA `(.L_x_14) ;  /* 0x0000000000440947 */ /* 0x000fea0003800000 */
[----:B------:R-:W-:-:S14]  /*0a50*/  DSETP.NAN.AND P0, PT, R10, R10, PT ;  /* 0x0000000a0a00722a */ /* 0x000fdc0003f08000 */
[----:B------:R-:W-:Y:S05]  /*0a60*/  @P0 BRA `(.L_x_15) ;  /* 0x0000000000300947 */ /* 0x000fea0003800000 */
[----:B------:R-:W-:Y:S01]  /*0a70*/  ISETP.NE.AND P0, PT, R22, R23, PT ;  /* 0x000000171600720c */ /* 0x000fe20003f05270 */
[----:B------:R-:W-:Y:S02]  /*0a80*/  IMAD.MOV.U32 R18, RZ, RZ, 0x0 ;  /* 0x00000000ff127424 */ /* 0x000fe400078e00ff */
[----:B------:R-:W-:-:S10]  /*0a90*/  IMAD.MOV.U32 R19, RZ, RZ, -0x80000 ;  /* 0xfff80000ff137424 */ /* 0x000fd400078e00ff */
        /* <DEDUP_REMOVED lines=9> */
.L_x_15:
[----:B------:R-:W-:Y:S01]  /*0b30*/  LOP3.LUT R19, R11, 0x80000, RZ, 0xfc, !PT ;  /* 0x000800000b137812 */ /* 0x000fe200078efcff */
[----:B------:R-:W-:Y:S01]  /*0b40*/  IMAD.MOV.U32 R18, RZ, RZ, R10 ;  /* 0x000000ffff127224 */ /* 0x000fe200078e000a */
[----:B------:R-:W-:Y:S06]  /*0b50*/  BRA `(.L_x_13) ;  /* 0x0000000000087947 */ /* 0x000fec0003800000 */
.L_x_14:
[----:B------:R-:W-:Y:S01]  /*0b60*/  LOP3.LUT R19, R13, 0x80000, RZ, 0xfc, !PT ;  /* 0x000800000d137812 */ /* 0x000fe200078efcff */
[----:B------:R-:W-:-:S07]  /*0b70*/  IMAD.MOV.U32 R18, RZ, RZ, R12 ;  /* 0x000000ffff127224 */ /* 0x000fce00078e000c */
.L_x_13:
[----:B------:R-:W-:Y:S05]  /*0b80*/  BSYNC.RECONVERGENT B1 ;  /* 0x0000000000017941 */ /* 0x000fea0003800200 */
.L_x_11:
[----:B------:R-:W-:Y:S02]  /*0b90*/  IMAD.MOV.U32 R2, RZ, RZ, R0 ;  /* 0x000000ffff027224 */ /* 0x000fe400078e0000 */
[----:B------:R-:W-:-:S04]  /*0ba0*/  IMAD.MOV.U32 R3, RZ, RZ, 0x0 ;  /* 0x00000000ff037424 */ /* 0x000fc800078e00ff */
[----:B------:R-:W-:Y:S05]  /*0bb0*/  RET.REL.NODEC R2 `(_Z18simulate_kernel_v2PPdS0_S0_diiddddddd) ;  /* 0xfffffff402107950 */ /* 0x000fea0003c3ffff */
.L_x_16:
        /* <DEDUP_REMOVED lines=12> */
.L_x_29:


//--------------------- .text._Z18solve_ode_recoveryPPdS0_dddddd --------------------------
	.section	.text._Z18solve_ode_recoveryPPdS0_dddddd,"ax",@progbits
	.align	128
        .global         _Z18solve_ode_recoveryPPdS0_dddddd
        .type           _Z18solve_ode_recoveryPPdS0_dddddd,@function
        .size           _Z18solve_ode_recoveryPPdS0_dddddd,(.L_x_30 - _Z18solve_ode_recoveryPPdS0_dddddd)
        .other          _Z18solve_ode_recoveryPPdS0_dddddd,@"STO_CUDA_ENTRY STV_DEFAULT"
_Z18solve_ode_recoveryPPdS0_dddddd:
.text._Z18solve_ode_recoveryPPdS0_dddddd:
[----:B------:R-:W-:Y:S01]  /*0000*/  LDC R1, c[0x0][0x37c] ;  /* 0x0000df00ff017b82 */ /* 0x000fe20000000800 */
[----:B------:R-:W0:Y:S07]  /*0010*/  S2R R0, SR_TID.X ;  /* 0x0000000000007919 */ /* 0x000e2e0000002100 */
[----:B------:R-:W1:Y:S01]  /*0020*/  LDC R7, c[0x0][0x364] ;  /* 0x0000d900ff077b82 */ /* 0x000e620000000800 */
[----:B------:R-:W2:Y:S07]  /*0030*/  LDCU.64 UR4, c[0x0][0x358] ;  /* 0x00006b00ff0477ac */ /* 0x000eae0008000a00 */
[----:B------:R-:W0:Y:S08]  /*0040*/  S2UR UR6, SR_CTAID.X ;  /* 0x00000000000679c3 */ /* 0x000e300000002500 */
[----:B------:R-:W0:Y:S08]  /*0050*/  LDC R5, c[0x0][0x360] ;  /* 0x0000d800ff057b82 */ /* 0x000e300000000800 */
[----:B------:R-:W3:Y:S08]  /*0060*/  LDC.64 R10, c[0x0][0x380] ;  /* 0x0000e000ff0a7b82 */ /* 0x000ef00000000a00 */
[----:B------:R-:W4:Y:S01]  /*0070*/  LDC.64 R2, c[0x0][0x388] ;  /* 0x0000e200ff027b82 */ /* 0x000f220000000a00 */
[----:B0-----:R-:W-:-:S04]  /*0080*/  IMAD R5, R5, UR6, R0 ;  /* 0x0000000605057c24 */ /* 0x001fc8000f8e0200 */
[----:B---3--:R-:W-:-:S06]  /*0090*/  IMAD.WIDE R10, R5, 0x8, R10 ;  /* 0x00000008050a7825 */ /* 0x008fcc00078e020a */
[----:B--2---:R-:W2:Y:S01]  /*00a0*/  LDG.E.64 R10, desc[UR4][R10.64] ;  /* 0x000000040a0a7981 */ /* 0x004ea2000c1e1b00 */
[----:B----4-:R-:W-:-:S06]  /*00b0*/  IMAD.WIDE R2, R5, 0x8, R2 ;  /* 0x0000000805027825 */ /* 0x010fcc00078e0202 */
[----:B------:R-:W3:Y:S01]  /*00c0*/  LDG.E.64 R2, desc[UR4][R2.64] ;  /* 0x0000000402027981 */ /* 0x000ee2000c1e1b00 */
[----:B------:R-:W1:Y:S01]  /*00d0*/  S2UR UR6, SR_CTAID.Y ;  /* 0x00000000000679c3 */ /* 0x000e620000002600 */
[----:B------:R-:W1:Y:S02]  /*00e0*/  S2R R0, SR_TID.Y ;  /* 0x0000000000007919 */ /* 0x000e640000002200 */
[----:B-1----:R-:W-:Y:S01]  /*00f0*/  IMAD R7, R7, UR6, R0 ;  /* 0x0000000607077c24 */ /* 0x002fe2000f8e0200 */
[----:B------:R-:W0:Y:S03]  /*0100*/  LDCU.64 UR6, c[0x0][0x3b0] ;  /* 0x00007600ff0677ac */ /* 0x000e260008000a00 */
        /* <DEDUP_REMOVED lines=8> */
[----:B------:R-:W0:Y:S02]  /*0190*/  MUFU.RCP64H R13, R11 ;  /* 0x0000000b000d7308 */ /* 0x000e240000001800 */
[----:B0-----:R-:W-:-:S08]  /*01a0*/  DFMA R2, -R10, R12, 1 ;  /* 0x3ff000000a02742b */ /* 0x001fd0000000010c */
        /* <DEDUP_REMOVED lines=13> */
[----:B------:R-:W-:Y:S05]  /*0280*/  CALL.REL.NOINC `($__internal_2_$__cuda_sm20_div_rn_f64_full) ;  /* 0x00000000003c7944 */ /* 0x000fea0003c00000 */
[----:B------:R-:W-:Y:S02]  /*0290*/  IMAD.MOV.U32 R2, RZ, RZ, R18 ;  /* 0x000000ffff027224 */ /* 0x000fe400078e0012 */
[----:B------:R-:W-:-:S07]  /*02a0*/  IMAD.MOV.U32 R3, RZ, RZ, R19 ;  /* 0x000000ffff037224 */ /* 0x000fce00078e0013 */
.L_x_18:
[----:B------:R-:W-:Y:S05]  /*02b0*/  BSYNC.RECONVERGENT B0 ;  /* 0x0000000000007941 */ /* 0x000fea0003800200 */
.L_x_17:
[----:B------:R-:W0:Y:S01]  /*02c0*/  LDCU.64 UR12, c[0x0][0x3b8] ;  /* 0x00007700ff0c77ac */ /* 0x000e220008000a00 */
[----:B------:R-:W1:Y:S01]  /*02d0*/  LDCU.64 UR6, c[0x0][0x3a0] ;  /* 0x00007400ff0677ac */ /* 0x000e620008000a00 */
[----:B------:R-:W2:Y:S01]  /*02e0*/  LDCU.128 UR8, c[0x0][0x390] ;  /* 0x00007200ff0877ac */ /* 0x000ea20008000c00 */
[----:B0-----:R-:W-:Y:S02]  /*02f0*/  DADD R10, R8, -UR12 ;  /* 0x8000000c080a7e29 */ /* 0x001fe40008000000 */
[----:B-1----:R-:W-:Y:S02]  /*0300*/  DADD R2, R2, UR6 ;  /* 0x0000000602027e29 */ /* 0x002fe40008000000 */
[----:B--2---:R-:W-:-:S04]  /*0310*/  DMUL R8, R8, UR8 ;  /* 0x0000000808087c28 */ /* 0x004fc80008000000 */
[----:B------:R-:W-:Y:S02]  /*0320*/  DADD R10, R10, -1 ;  /* 0xbff000000a0a7429 */ /* 0x000fe40000000000 */
[----:B------:R-:W-:-:S06]  /*0330*/  DMUL R2, R2, UR10 ;  /* 0x0000000a02027c28 */ /* 0x000fcc0008000000 */
[----:B------:R-:W-:-:S08]  /*0340*/  DFMA R8, -R8, R10, -R4 ;  /* 0x0000000a0808722b */ /* 0x000fd00000000904 */
[----:B------:R-:W-:-:S07]  /*0350*/  DFMA R2, R2, R8, R4 ;  /* 0x000000080202722b */ /* 0x000fce0000000004 */
[----:B------:R-:W-:Y:S01]  /*0360*/  STG.E.64 desc[UR4][R6.64], R2 ;  /* 0x0000000206007986 */ /* 0x000fe2000c101b04 */
[----:B------:R-:W-:Y:S05]  /*0370*/  EXIT ;  /* 0x000000000000794d */ /* 0x000fea0003800000 */
        .weak           $__internal_2_$__cuda_sm20_div_rn_f64_full
        .type           $__internal_2_$__cuda_sm20_div_rn_f64_full,@function
        .size           $__internal_2_$__cuda_sm20_div_rn_f64_full,(.L_x_30 - $__internal_2_$__cuda_sm20_div_rn_f64_full)
$__internal_2_$__cuda_sm20_div_rn_f64_full:
[C---:B------:R-:W-:Y:S01]  /*0380*/  FSETP.GEU.AND P0, PT, |R11|.reuse, 1.469367938527859385e-39, PT ;  /* 0x001000000b00780b */ /* 0x040fe20003f0e200 */
[----:B------:R-:W-:Y:S01]  /*0390*/  IMAD.MOV.U32 R14, RZ, RZ, 0x1 ;  /* 0x00000001ff0e7424 */ /* 0x000fe200078e00ff */
[----:B------:R-:W-:Y:S01]  /*03a0*/  LOP3.LUT R2, R11, 0x800fffff, RZ, 0xc0, !PT ;  /* 0x800fffff0b027812 */ /* 0x000fe200078ec0ff */
[----:B------:R-:W-:Y:S01]  /*03b0*/  IMAD.MOV.U32 R21, RZ, RZ, 0x1ca00000 ;  /* 0x1ca00000ff157424 */ /* 0x000fe200078e00ff */
[C---:B------:R-:W-:Y:S01]  /*03c0*/  FSETP.GEU.AND P2, PT, |R13|.reuse, 1.469367938527859385e-39, PT ;  /* 0x001000000d00780b */ /* 0x040fe20003f4e200 */
[----:B------:R-:W-:Y:S01]  /*03d0*/  BSSY.RECONVERGENT B1, `(.L_x_19) ;  /* 0x0000052000017945 */ /* 0x000fe20003800200 */
[----:B------:R-:W-:Y:S01]  /*03e0*/  LOP3.LUT R3, R2, 0x3ff00000, RZ, 0xfc, !PT ;  /* 0x3ff0000002037812 */ /* 0x000fe200078efcff */
[----:B------:R-:W-:Y:S01]  /*03f0*/  IMAD.MOV.U32 R2, RZ, RZ, R10 ;  /* 0x000000ffff027224 */ /* 0x000fe200078e000a */
[----:B------:R-:W-:Y:S02]  /*0400*/  LOP3.LUT R20, R13, 0x7ff00000, RZ, 0xc0, !PT ;  /* 0x7ff000000d147812 */ /* 0x000fe400078ec0ff */
[----:B------:R-:W-:-:S03]  /*0410*/  LOP3.LUT R23, R11, 0x7ff00000, RZ, 0xc0, !PT ;  /* 0x7ff000000b177812 */ /* 0x000fc600078ec0ff */
[----:B------:R-:W-:Y:S01]  /*0420*/  @!P0 DMUL R2, R10, 8.98846567431157953865e+307 ;  /* 0x7fe000000a028828 */ /* 0x000fe20000000000 */
[C---:B------:R-:W-:Y:S01]  /*0430*/  ISETP.GE.U32.AND P1, PT, R20.reuse, R23, PT ;  /* 0x000000171400720c */ /* 0x040fe20003f26070 */
[----:B------:R-:W-:Y:S02]  /*0440*/  IMAD.MOV.U32 R22, RZ, RZ, R20 ;  /* 0x000000ffff167224 */ /* 0x000fe400078e0014 */
[----:B------:R-:W-:Y:S02]  /*0450*/  @!P2 LOP3.LUT R19, R11, 0x7ff00000, RZ, 0xc0, !PT ;  /* 0x7ff000000b13a812 */ /* 0x000fe400078ec0ff */
[----:B------:R-:W0:Y:S02]  /*0460*/  MUFU.RCP64H R15, R3 ;  /* 0x00000003000f7308 */ /* 0x000e240000001800 */
[----:B------:R-:W-:Y:S02]  /*0470*/  @!P2 ISETP.GE.U32.AND P3, PT, R20, R19, PT ;  /* 0x000000131400a20c */ /* 0x000fe40003f66070 */
[----:B------:R-:W-:-:S02]  /*0480*/  @!P0 LOP3.LUT R23, R3, 0x7ff00000, RZ, 0xc0, !PT ;  /* 0x7ff0000003178812 */ /* 0x000fc400078ec0ff */
[----:B------:R-:W-:-:S04]  /*0490*/  @!P2 SEL R19, R21, 0x63400000, !P3 ;  /* 0x634000001513a807 */ /* 0x000fc80005800000 */
[----:B------:R-:W-:-:S04]  /*04a0*/  @!P2 LOP3.LUT R24, R19, 0x80000000, R13, 0xf8, !PT ;  /* 0x800000001318a812 */ /* 0x000fc800078ef80d */
[----:B------:R-:W-:Y:S01]  /*04b0*/  @!P2 LOP3.LUT R25, R24, 0x100000, RZ, 0xfc, !PT ;  /* 0x001000001819a812 */ /* 0x000fe200078efcff */
[----:B------:R-:W-:Y:S01]  /*04c0*/  @!P2 IMAD.MOV.U32 R24, RZ, RZ, RZ ;  /* 0x000000ffff18a224 */ /* 0x000fe200078e00ff */
[----:B0-----:R-:W-:-:S08]  /*04d0*/  DFMA R16, R14, -R2, 1 ;  /* 0x3ff000000e10742b */ /* 0x001fd00000000802 */
[----:B------:R-:W-:-:S08]  /*04e0*/  DFMA R16, R16, R16, R16 ;  /* 0x000000101010722b */ /* 0x000fd00000000010 */
[----:B------:R-:W-:Y:S01]  /*04f0*/  DFMA R16, R14, R16, R14 ;  /* 0x000000100e10722b */ /* 0x000fe2000000000e */
[----:B------:R-:W-:Y:S01]  /*0500*/  SEL R15, R21, 0x63400000, !P1 ;  /* 0x63400000150f7807 */ /* 0x000fe20004800000 */
[----:B------:R-:W-:-:S03]  /*0510*/  IMAD.MOV.U32 R14, RZ, RZ, R12 ;  /* 0x000000ffff0e7224 */ /* 0x000fc600078e000c */
[----:B------:R-:W-:-:S03]  /*0520*/  LOP3.LUT R15, R15, 0x800fffff, R13, 0xf8, !PT ;  /* 0x800fffff0f0f7812 */ /* 0x000fc600078ef80d */
[----:B------:R-:W-:-:S03]  /*0530*/  DFMA R18, R16, -R2, 1 ;  /* 0x3ff000001012742b */ /* 0x000fc60000000802 */
[----:B------:R-:W-:-:S05]  /*0540*/  @!P2 DFMA R14, R14, 2, -R24 ;  /* 0x400000000e0ea82b */ /* 0x000fca0000000818 */
[----:B------:R-:W-:-:S05]  /*0550*/  DFMA R16, R16, R18, R16 ;  /* 0x000000121010722b */ /* 0x000fca0000000010 */
[----:B------:R-:W-:-:S03]  /*0560*/  @!P2 LOP3.LUT R22, R15, 0x7ff00000, RZ, 0xc0, !PT ;  /* 0x7ff000000f16a812 */ /* 0x000fc600078ec0ff */
[----:B------:R-:W-:Y:S02]  /*0570*/  DMUL R18, R16, R14 ;  /* 0x0000000e10127228 */ /* 0x000fe40000000000 */
[----:B------:R-:W-:-:S05]  /*0580*/  VIADD R26, R22, 0xffffffff ;  /* 0xffffffff161a7836 */ /* 0x000fca0000000000 */
[----:B------:R-:W-:Y:S01]  /*0590*/  ISETP.GT.U32.AND P0, PT, R26, 0x7feffffe, PT ;  /* 0x7feffffe1a00780c */ /* 0x000fe20003f04070 */
[----:B------:R-:W-:Y:S01]  /*05a0*/  VIADD R26, R23, 0xffffffff ;  /* 0xffffffff171a7836 */ /* 0x000fe20000000000 */
[----:B------:R-:W-:-:S04]  /*05b0*/  DFMA R24, R18, -R2, R14 ;  /* 0x800000021218722b */ /* 0x000fc8000000000e */
[----:B------:R-:W-:-:S04]  /*05c0*/  ISETP.GT.U32.OR P0, PT, R26, 0x7feffffe, P0 ;  /* 0x7feffffe1a00780c */ /* 0x000fc80000704470 */
[----:B------:R-:W-:-:S09]  /*05d0*/  DFMA R16, R16, R24, R18 ;  /* 0x000000181010722b */ /* 0x000fd20000000012 */
        /* <DEDUP_REMOVED lines=28> */
.L_x_20:
        /* <DEDUP_REMOVED lines=16> */
.L_x_23:
[----:B------:R-:W-:Y:S01]  /*08a0*/  LOP3.LUT R19, R11, 0x80000, RZ, 0xfc, !PT ;  /* 0x000800000b137812 */ /* 0x000fe200078efcff */
[----:B------:R-:W-:Y:S01]  /*08b0*/  IMAD.MOV.U32 R18, RZ, RZ, R10 ;  /* 0x000000ffff127224 */ /* 0x000fe200078e000a */
[----:B------:R-:W-:Y:S06]  /*08c0*/  BRA `(.L_x_21) ;  /* 0x0000000000087947 */ /* 0x000fec0003800000 */
.L_x_22:
[----:B------:R-:W-:Y:S01]  /*08d0*/  LOP3.LUT R19, R13, 0x80000, RZ, 0xfc, !PT ;  /* 0x000800000d137812 */ /* 0x000fe200078efcff */
[----:B------:R-:W-:-:S07]  /*08e0*/  IMAD.MOV.U32 R18, RZ, RZ, R12 ;  /* 0x000000ffff127224 */ /* 0x000fce00078e000c */
.L_x_21:
[----:B------:R-:W-:Y:S05]  /*08f0*/  BSYNC.RECONVERGENT B1 ;  /* 0x0000000000017941 */ /* 0x000fea0003800200 */
.L_x_19:
[----:B------:R-:W-:Y:S02]  /*0900*/  IMAD.MOV.U32 R2, RZ, RZ, R0 ;  /* 0x000000ffff027224 */ /* 0x000fe400078e0000 */
[----:B------:R-:W-:-:S04]  /*0910*/  IMAD.MOV.U32 R3, RZ, RZ, 0x0 ;  /* 0x00000000ff037424 */ /* 0x000fc800078e00ff */
[----:B------:R-:W-:Y:S05]  /*0920*/  RET.REL.NODEC R2 `(_Z18solve_ode_recoveryPPdS0_dddddd) ;  /* 0xfffffff402b47950 */ /* 0x000fea0003c3ffff */
.L_x_24:
        /* <DEDUP_REMOVED lines=13> */
.L_x_30:


//--------------------- .text._Z20solve_ode_excitationPPdS0_S0_ddd --------------------------
	.section	.text._Z20solve_ode_excitationPPdS0_S0_ddd,"ax",@progbits
	.align	128
        .global         _Z20solve_ode_excitationPPdS0_S0_ddd
        .type           _Z20solve_ode_excitationPPdS0_S0_ddd,@function
        .size           _Z20solve_ode_excitationPPdS0_S0_ddd,(.L_x_34 - _Z20solve_ode_excitationPPdS0_S0_ddd)
        .other          _Z20solve_ode_excitationPPdS0_S0_ddd,@"STO_CUDA_ENTRY STV_DEFAULT"
_Z20solve_ode_excitationPPdS0_S0_ddd:
.text._Z20solve_ode_excitationPPdS0_S0_ddd:
[----:B------:R-:W-:Y:S01]  /*0000*/  LDC R1, c[0x0][0x37c] ;  /* 0x0000df00ff017b82 */ /* 0x000fe20000000800 */
[----:B------:R-:W0:Y:S07]  /*0010*/  S2R R0, SR_TID.X ;  /* 0x0000000000007919 */ /* 0x000e2e0000002100 */
[----:B------:R-:W1:Y:S01]  /*0020*/  LDC R13, c[0x0][0x364] ;  /* 0x0000d900ff0d7b82 */ /* 0x000e620000000800 */
[----:B------:R-:W2:Y:S01]  /*0030*/  LDCU.64 UR4, c[0x0][0x358] ;  /* 0x00006b00ff0477ac */ /* 0x000ea20008000a00 */
[----:B------:R-:W3:Y:S06]  /*0040*/  LDCU.128 UR8, c[0x0][0x3a0] ;  /* 0x00007400ff0877ac */ /* 0x000eec0008000c00 */
[----:B------:R-:W0:Y:S08]  /*0050*/  S2UR UR6, SR_CTAID.X ;  /* 0x00000000000679c3 */ /* 0x000e300000002500 */
[----:B------:R-:W0:Y:S08]  /*0060*/  LDC R5, c[0x0][0x360] ;  /* 0x0000d800ff057b82 */ /* 0x000e300000000800 */
[----:B------:R-:W4:Y:S08]  /*0070*/  LDC.64 R2, c[0x0][0x380] ;  /* 0x0000e000ff027b82 */ /* 0x000f300000000a00 */
[----:B------:R-:W5:Y:S01]  /*0080*/  LDC.64 R10, c[0x0][0x390] ;  /* 0x0000e400ff0a7b82 */ /* 0x000f620000000a00 */
[----:B0-----:R-:W-:-:S07]  /*0090*/  IMAD R5, R5, UR6, R0 ;  /* 0x0000000605057c24 */ /* 0x001fce000f8e0200 */
[----:B------:R-:W0:Y:S01]  /*00a0*/  LDC.64 R14, c[0x0][0x398] ;  /* 0x0000e600ff0e7b82 */ /* 0x000e220000000a00 */
[----:B----4-:R-:W-:-:S06]  /*00b0*/  IMAD.WIDE R2, R5, 0x8, R2 ;  /* 0x0000000805027825 */ /* 0x010fcc00078e0202 */
[----:B--2---:R-:W2:Y:S01]  /*00c0*/  LDG.E.64 R2, desc[UR4][R2.64] ;  /* 0x0000000402027981 */ /* 0x004ea2000c1e1b00 */
[----:B-----5:R-:W-:-:S06]  /*00d0*/  IMAD.WIDE R10, R5, 0x8, R10 ;  /* 0x00000008050a7825 */ /* 0x020fcc00078e020a */
[----:B------:R-:W4:Y:S01]  /*00e0*/  LDG.E.64 R10, desc[UR4][R10.64] ;  /* 0x000000040a0a7981 */ /* 0x000f22000c1e1b00 */
[----:B------:R-:W1:Y:S01]  /*00f0*/  S2UR UR6, SR_CTAID.Y ;  /* 0x00000000000679c3 */ /* 0x000e620000002600 */
[----:B------:R-:W1:Y:S02]  /*0100*/  S2R R0, SR_TID.Y ;  /* 0x0000000000007919 */ /* 0x000e640000002200 */
[----:B-1----:R-:W-:-:S04]  /*0110*/  IMAD R13, R13, UR6, R0 ;  /* 0x000000060d0d7c24 */ /* 0x002fc8000f8e0200 */
[----:B--2---:R-:W-:-:S05]  /*0120*/  IMAD.WIDE.U32 R4, R13, 0x8, R2 ;  /* 0x000000080d047825 */ /* 0x004fca00078e0002 */
[----:B------:R-:W3:Y:S01]  /*0130*/  LDG.E.64 R6, desc[UR4][R4.64] ;  /* 0x0000000404067981 */ /* 0x000ee2000c1e1b00 */
[----:B----4-:R-:W-:-:S06]  /*0140*/  IMAD.WIDE.U32 R12, R13, 0x8, R10 ;  /* 0x000000080d0c7825 */ /* 0x010fcc00078e000a */
[----:B------:R-:W2:Y:S01]  /*0150*/  LDG.E.64 R12, desc[UR4][R12.64] ;  /* 0x000000040c0c7981 */ /* 0x000ea2000c1e1b00 */
[C---:B---3--:R-:W-:Y:S02]  /*0160*/  DADD R8, R6.reuse, -UR10 ;  /* 0x8000000a06087e29 */ /* 0x048fe40008000000 */
[C---:B0-----:R-:W-:Y:S02]  /*0170*/  DMUL R2, R6.reuse, R14 ;  /* 0x0000000e06027228 */ /* 0x041fe40000000000 */
[C---:B------:R-:W-:Y:S02]  /*0180*/  DADD R10, R6.reuse, -1 ;  /* 0xbff00000060a7429 */ /* 0x040fe40000000000 */
[----:B--2---:R-:W-:-:S04]  /*0190*/  DMUL R14, R6, R12 ;  /* 0x0000000c060e7228 */ /* 0x004fc80000000000 */
[----:B------:R-:W-:-:S08]  /*01a0*/  DMUL R2, R2, R8 ;  /* 0x0000000802027228 */ /* 0x000fd00000000000 */
[----:B------:R-:W-:-:S08]  /*01b0*/  DFMA R2, R2, R10, R14 ;  /* 0x0000000a0202722b */ /* 0x000fd0000000000e */
[----:B------:R-:W-:-:S07]  /*01c0*/  DFMA R2, -R2, UR8, R6 ;  /* 0x0000000802027c2b */ /* 0x000fce0008000106 */
[----:B------:R-:W-:Y:S01]  /*01d0*/  STG.E.64 desc[UR4][R4.64], R2 ;  /* 0x0000000204007986 */ /* 0x000fe2000c101b04 */
[----:B------:R-:W-:Y:S05]  /*01e0*/  EXIT ;  /* 0x000000000000794d */ /* 0x000fea0003800000 */
.L_x_25:
        /* <DEDUP_REMOVED lines=9> */
.L_x_34:


//--------------------- .text._Z20solve_pde_excitationPPdS0_d --------------------------
	.section	.text._Z20solve_pde_excitationPPdS0_d,"ax",@progbits
	.align	128
        .global         _Z20solve_pde_excitationPPdS0_d
        .type           _Z20solve_pde_excitationPPdS0_d,@function
        .size           _Z20solve_pde_excitationPPdS0_d,(.L_x_35 - _Z20solve_pde_excitationPPdS0_d)
        .other          _Z20solve_pde_excitationPPdS0_d,@"STO_CUDA_ENTRY STV_DEFAULT"
_Z20solve_pde_excitationPPdS0_d:
.text._Z20solve_pde_excitationPPdS0_d:
[----:B------:R-:W-:Y:S01]  /*0000*/  LDC R1, c[0x0][0x37c] ;  /* 0x0000df00ff017b82 */ /* 0x000fe20000000800 */
[----:B------:R-:W0:Y:S07]  /*0010*/  S2R R3, SR_TID.X ;  /* 0x0000000000037919 */ /* 0x000e2e0000002100 */
[----:B------:R-:W1:Y:S01]  /*0020*/  LDC R0, c[0x0][0x364] ;  /* 0x0000d900ff007b82 */ /* 0x000e620000000800 */
[----:B------:R-:W2:Y:S07]  /*0030*/  LDCU.64 UR4, c[0x0][0x358] ;  /* 0x00006b00ff0477ac */ /* 0x000eae0008000a00 */
[----:B------:R-:W0:Y:S08]  /*0040*/  S2UR UR6, SR_CTAID.X ;  /* 0x00000000000679c3 */ /* 0x000e300000002500 */
[----:B------:R-:W0:Y:S08]  /*0050*/  LDC R8, c[0x0][0x360] ;  /* 0x0000d800ff087b82 */ /* 0x000e300000000800 */
[----:B------:R-:W3:Y:S01]  /*0060*/  LDC.64 R10, c[0x0][0x388] ;  /* 0x0000e200ff0a7b82 */ /* 0x000ee20000000a00 */
[----:B------:R-:W1:Y:S07]  /*0070*/  S2R R5, SR_TID.Y ;  /* 0x0000000000057919 */ /* 0x000e6e0000002200 */
[----:B------:R-:W4:Y:S01]  /*0080*/  LDC.64 R18, c[0x0][0x380] ;  /* 0x0000e000ff127b82 */ /* 0x000f220000000a00 */
[----:B0-----:R-:W-:-:S04]  /*0090*/  IMAD R8, R8, UR6, R3 ;  /* 0x0000000608087c24 */ /* 0x001fc8000f8e0203 */
[----:B---3--:R-:W-:-:S05]  /*00a0*/  IMAD.WIDE R10, R8, 0x8, R10 ;  /* 0x00000008080a7825 */ /* 0x008fca00078e020a */
[----:B--2---:R-:W2:Y:S04]  /*00b0*/  LDG.E.64 R2, desc[UR4][R10.64] ;  /* 0x000000040a027981 */ /* 0x004ea8000c1e1b00 */
[----:B------:R-:W3:Y:S04]  /*00c0*/  LDG.E.64 R14, desc[UR4][R10.64+0x8] ;  /* 0x000008040a0e7981 */ /* 0x000ee8000c1e1b00 */
[----:B------:R-:W5:Y:S01]  /*00d0*/  LDG.E.64 R16, desc[UR4][R10.64+-0x8] ;  /* 0xfffff8040a107981 */ /* 0x000f62000c1e1b00 */
[----:B------:R-:W1:Y:S02]  /*00e0*/  S2UR UR6, SR_CTAID.Y ;  /* 0x00000000000679c3 */ /* 0x000e640000002600 */
[----:B-1----:R-:W-:Y:S01]  /*00f0*/  IMAD R0, R0, UR6, R5 ;  /* 0x0000000600007c24 */ /* 0x002fe2000f8e0205 */
[----:B------:R-:W0:Y:S01]  /*0100*/  LDCU.64 UR6, c[0x0][0x390] ;  /* 0x00007200ff0677ac */ /* 0x000e220008000a00 */
[----:B----4-:R-:W-:-:S06]  /*0110*/  IMAD.WIDE R8, R8, 0x8, R18 ;  /* 0x0000000808087825 */ /* 0x010fcc00078e0212 */
[----:B------:R-:W4:Y:S01]  /*0120*/  LDG.E.64 R8, desc[UR4][R8.64] ;  /* 0x0000000408087981 */ /* 0x000f22000c1e1b00 */
[----:B--2---:R-:W-:-:S05]  /*0130*/  IMAD.WIDE.U32 R12, R0, 0x8, R2 ;  /* 0x00000008000c7825 */ /* 0x004fca00078e0002 */
[----:B------:R-:W2:Y:S04]  /*0140*/  LDG.E.64 R6, desc[UR4][R12.64+0x8] ;  /* 0x000008040c067981 */ /* 0x000ea8000c1e1b00 */
[----:B------:R-:W2:Y:S01]  /*0150*/  LDG.E.64 R4, desc[UR4][R12.64+-0x8] ;  /* 0xfffff8040c047981 */ /* 0x000ea2000c1e1b00 */
[----:B---3--:R-:W-:-:S03]  /*0160*/  IMAD.WIDE.U32 R14, R0, 0x8, R14 ;  /* 0x00000008000e7825 */ /* 0x008fc600078e000e */
[----:B------:R-:W3:Y:S01]  /*0170*/  LDG.E.64 R2, desc[UR4][R12.64] ;  /* 0x000000040c027981 */ /* 0x000ee2000c1e1b00 */
[----:B-----5:R-:W-:-:S03]  /*0180*/  IMAD.WIDE.U32 R16, R0, 0x8, R16 ;  /* 0x0000000800107825 */ /* 0x020fc600078e0010 */
[----:B------:R-:W5:Y:S04]  /*0190*/  LDG.E.64 R14, desc[UR4][R14.64] ;  /* 0x000000040e0e7981 */ /* 0x000f68000c1e1b00 */
[----:B------:R-:W4:Y:S01]  /*01a0*/  LDG.E.64 R16, desc[UR4][R16.64] ;  /* 0x0000000410107981 */ /* 0x000f22000c1e1b00 */
[----:B--2---:R-:W-:-:S08]  /*01b0*/  DADD R4, R6, R4 ;  /* 0x0000000006047229 */ /* 0x004fd00000000004 */
[----:B---3--:R-:W-:-:S08]  /*01c0*/  DFMA R4, R2, -4, R4 ;  /* 0xc01000000204782b */ /* 0x008fd00000000004 */
[----:B-----5:R-:W-:-:S08]  /*01d0*/  DADD R4, R4, R14 ;  /* 0x0000000004047229 */ /* 0x020fd0000000000e */
[----:B----4-:R-:W-:-:S08]  /*01e0*/  DADD R4, R4, R16 ;  /* 0x0000000004047229 */ /* 0x010fd00000000010 */
[----:B0-----:R-:W-:Y:S01]  /*01f0*/  DFMA R4, R4, UR6, R2 ;  /* 0x0000000604047c2b */ /* 0x001fe20008000002 */
[----:B------:R-:W-:-:S06]  /*0200*/  IMAD.WIDE.U32 R2, R0, 0x8, R8 ;  /* 0x0000000800027825 */ /* 0x000fcc00078e0008 */
[----:B------:R-:W-:Y:S01]  /*0210*/  STG.E.64 desc[UR4][R2.64], R4 ;  /* 0x0000000402007986 */ /* 0x000fe2000c101b04 */
[----:B------:R-:W-:Y:S05]  /*0220*/  EXIT ;  /* 0x000000000000794d */ /* 0x000fea0003800000 */
.L_x_26:
        /* <DEDUP_REMOVED lines=13> */
.L_x_35:


//--------------------- .text._Z24update_domain_boundariesPPdmm --------------------------
	.section	.text._Z24update_domain_boundariesPPdmm,"ax",@progbits
	.align	128
        .global         _Z24update_domain_boundariesPPdmm
        .type           _Z24update_domain_boundariesPPdmm,@function
        .size           _Z24update_domain_boundariesPPdmm,(.L_x_36 - _Z24update_domain_boundariesPPdmm)
        .other          _Z24update_domain_boundariesPPdmm,@"STO_CUDA_ENTRY STV_DEFAULT"
_Z24update_domain_boundariesPPdmm:
.text._Z24update_domain_boundariesPPdmm:
        /* <DEDUP_REMOVED lines=9> */
[----:B---3--:R-:W-:-:S05]  /*0090*/  IMAD.WIDE R2, R5, 0x8, R2 ;  /* 0x0000000805027825 */ /* 0x008fca00078e0202 */
[----:B--2---:R-:W2:Y:S04]  /*00a0*/  LDG.E.64 R4, desc[UR8][R2.64] ;  /* 0x0000000802047981 */ /* 0x004ea8000c1e1b00 */
[----:B--2---:R-:W2:Y:S04]  /*00b0*/  LDG.E.64 R6, desc[UR8][R4.64+0x10] ;  /* 0x0000100804067981 */ /* 0x004ea8000c1e1b00 */
[----:B--2---:R0:W-:Y:S04]  /*00c0*/  STG.E.64 desc[UR8][R4.64], R6 ;  /* 0x0000000604007986 */ /* 0x0041e8000c101b08 */
[----:B------:R-:W4:Y:S01]  /*00d0*/  LDG.E.64 R8, desc[UR8][R2.64] ;  /* 0x0000000802087981 */ /* 0x000f22000c1e1b00 */
[----:B------:R-:W2:Y:S01]  /*00e0*/  LDC.64 R14, c[0x0][0x380] ;  /* 0x0000e000ff0e7b82 */ /* 0x000ea20000000a00 */
[----:B----4-:R-:W-:-:S04]  /*00f0*/  LEA R8, P0, R10, R8, 0x3 ;  /* 0x000000080a087211 */ /* 0x010fc800078018ff */
[----:B------:R-:W-:-:S05]  /*0100*/  LEA.HI.X R9, R10, R9, R11, 0x3, P0 ;  /* 0x000000090a097211 */ /* 0x000fca00000f1c0b */
[----:B------:R-:W3:Y:S01]  /*0110*/  LDG.E.64 R10, desc[UR8][R8.64+-0x8] ;  /* 0xfffff808080a7981 */ /* 0x000ee2000c1e1b00 */
[----:B------:R-:W1:Y:S01]  /*0120*/  S2R R0, SR_TID.Y ;  /* 0x0000000000007919 */ /* 0x000e620000002200 */
[----:B------:R-:W1:Y:S02]  /*0130*/  S2UR UR4, SR_CTAID.Y ;  /* 0x00000000000479c3 */ /* 0x000e640000002600 */
[----:B---3--:R3:W-:Y:S04]  /*0140*/  STG.E.64 desc[UR8][R8.64+0x8], R10 ;  /* 0x0000080a08007986 */ /* 0x0087e8000c101b08 */
[----:B--2---:R-:W2:Y:S01]  /*0150*/  LDG.E.64 R12, desc[UR8][R14.64+0x10] ;  /* 0x000010080e0c7981 */ /* 0x004ea2000c1e1b00 */
[----:B-1----:R-:W-:Y:S01]  /*0160*/  IMAD R17, R17, UR4, R0 ;  /* 0x0000000411117c24 */ /* 0x002fe2000f8e0200 */
[----:B------:R-:W1:Y:S02]  /*0170*/  LDCU.128 UR4, c[0x0][0x380] ;  /* 0x00007000ff0477ac */ /* 0x000e640008000c00 */
[----:B------:R-:W4:Y:S01]  /*0180*/  LDG.E.64 R2, desc[UR8][R14.64] ;  /* 0x000000080e027981 */ /* 0x000f22000c1e1b00 */
[----:B--2---:R-:W-:-:S06]  /*0190*/  IMAD.WIDE.U32 R12, R17, 0x8, R12 ;  /* 0x00000008110c7825 */ /* 0x004fcc00078e000c */
[----:B------:R-:W2:Y:S01]  /*01a0*/  LDG.E.64 R12, desc[UR8][R12.64] ;  /* 0x000000080c0c7981 */ /* 0x000ea2000c1e1b00 */
[----:B-1----:R-:W-:Y:S01]  /*01b0*/  ULEA UR4, UP0, UR6, UR4, 0x3 ;  /* 0x0000000406047291 */ /* 0x002fe2000f8018ff */
[----:B----4-:R-:W-:-:S03]  /*01c0*/  IMAD.WIDE.U32 R2, R17, 0x8, R2 ;  /* 0x0000000811027825 */ /* 0x010fc600078e0002 */
[----:B------:R-:W-:Y:S02]  /*01d0*/  ULEA.HI.X UR5, UR6, UR5, UR7, 0x3, UP0 ;  /* 0x0000000506057291 */ /* 0x000fe400080f1c07 */
[----:B0-----:R-:W-:-:S04]  /*01e0*/  MOV R4, UR4 ;  /* 0x0000000400047c02 */ /* 0x001fc80008000f00 */
[----:B------:R-:W-:Y:S01]  /*01f0*/  MOV R5, UR5 ;  /* 0x0000000500057c02 */ /* 0x000fe20008000f00 */
[----:B--2---:R-:W-:Y:S04]  /*0200*/  STG.E.64 desc[UR8][R2.64], R12 ;  /* 0x0000000c02007986 */ /* 0x004fe8000c101b08 */
[----:B------:R-:W2:Y:S04]  /*0210*/  LDG.E.64 R6, desc[UR8][R4.64+-0x8] ;  /* 0xfffff80804067981 */ /* 0x000ea8000c1e1b00 */
[----:B---3--:R-:W3:Y:S01]  /*0220*/  LDG.E.64 R8, desc[UR8][R4.64+0x8] ;  /* 0x0000080804087981 */ /* 0x008ee2000c1e1b00 */
[----:B--2---:R-:W-:-:S06]  /*0230*/  IMAD.WIDE.U32 R6, R17, 0x8, R6 ;  /* 0x0000000811067825 */ /* 0x004fcc00078e0006 */
[----:B------:R-:W2:Y:S01]  /*0240*/  LDG.E.64 R6, desc[UR8][R6.64] ;  /* 0x0000000806067981 */ /* 0x000ea2000c1e1b00 */
[----:B---3--:R-:W-:-:S05]  /*0250*/  IMAD.WIDE.U32 R8, R17, 0x8, R8 ;  /* 0x0000000811087825 */ /* 0x008fca00078e0008 */
[----:B--2---:R-:W-:Y:S01]  /*0260*/  STG.E.64 desc[UR8][R8.64], R6 ;  /* 0x0000000608007986 */ /* 0x004fe2000c101b08 */
[----:B------:R-:W-:Y:S05]  /*0270*/  EXIT ;  /* 0x000000000000794d */ /* 0x000fea0003800000 */
.L_x_27:
        /* <DEDUP_REMOVED lines=16> */
.L_x_36:


//--------------------- .nv.global.init           --------------------------
	.section	.nv.global.init,"aw",@progbits
.nv.global.init:
	.type		$str,@object
	.size		$str,(.L_0 - $str)
$str:
        /*0000*/ 	.byte	0x48, 0x65, 0x6c, 0x6c, 0x6f, 0x0a, 0x00
.L_0:


//--------------------- .nv.shared.reserved.0     --------------------------
	.section	.nv.shared.reserved.0,"aw",@nobits
	.weak		__nv_reservedSMEM_offset_0_alias
	.size		__nv_reservedSMEM_offset_0_alias, 0, 64
	.other		__nv_reservedSMEM_offset_0_alias,@"STO_CUDA_RESERVED_SHARED STV_DEFAULT"
__nv_reservedSMEM_offset_0_alias:
	.zero		0
	.zero		64


//--------------------- .nv.constant0._Z18simulate_kernel_v3PPdS0_S0_diiddddddd --------------------------
	.section	.nv.constant0._Z18simulate_kernel_v3PPdS0_S0_diiddddddd,"a",@progbits
	.sectionflags	@""
	.align	4
.nv.constant0._Z18simulate_kernel_v3PPdS0_S0_diiddddddd:
	.zero		992


//--------------------- .nv.constant0._Z18simulate_kernel_v2PPdS0_S0_diiddddddd --------------------------
	.section	.nv.constant0._Z18simulate_kernel_v2PPdS0_S0_diiddddddd,"a",@progbits
	.sectionflags	@""
	.align	4
.nv.constant0._Z18simulate_kernel_v2PPdS0_S0_diiddddddd:
	.zero		992


//--------------------- .nv.constant0._Z18solve_ode_recoveryPPdS0_dddddd --------------------------
	.section	.nv.constant0._Z18solve_ode_recoveryPPdS0_dddddd,"a",@progbits
	.sectionflags	@""
	.align	4
.nv.constant0._Z18solve_ode_recoveryPPdS0_dddddd:
	.zero		960


//--------------------- .nv.constant0._Z20solve_ode_excitationPPdS0_S0_ddd --------------------------
	.section	.nv.constant0._Z20solve_ode_excitationPPdS0_S0_ddd,"a",@progbits
	.sectionflags	@""
	.align	4
.nv.constant0._Z20solve_ode_excitationPPdS0_S0_ddd:
	.zero		944


//--------------------- .nv.constant0._Z20solve_pde_excitationPPdS0_d --------------------------
	.section	.nv.constant0._Z20solve_pde_excitationPPdS0_d,"a",@progbits
	.sectionflags	@""
	.align	4
.nv.constant0._Z20solve_pde_excitationPPdS0_d:
	.zero		920


//--------------------- .nv.constant0._Z24update_domain_boundariesPPdmm --------------------------
	.section	.nv.constant0._Z24update_domain_boundariesPPdmm,"a",@progbits
	.sectionflags	@""
	.align	4
.nv.constant0._Z24update_domain_boundariesPPdmm:
	.zero		920


//--------------------- SYMBOLS --------------------------

	.type		.nv.reservedSmem.offset0,@object
	.size		.nv.reservedSmem.offset0,0x4
	.type		vprintf,@function
